	.target	sm_90a

	.elftype	@"ET_EXEC"


//--------------------- .note.nv.tkinfo           --------------------------
	.section	.note.nv.tkinfo,"",@"SHT_NOTE"
	.sectionflags	@"SHF_NOTE_NV_TKINFO"
	.tkinfo
        /*0018*/ 	.word	0x00000002
        /*0030*/ 	.string	""
        /*0030*/ 	.string	"ptxas"
        /*0030*/ 	.string	"Cuda compilation tools, release 13.0, V13.0.88"
        /*0030*/ 	.string	"Build cuda_13.0.r13.0/compiler.36424714_0"
        /*0030*/ 	.string	"-arch sm_90a -m 64 "



//--------------------- .note.nv.cuinfo           --------------------------
	.section	.note.nv.cuinfo,"",@"SHT_NOTE"
	.sectionflags	@"SHF_NOTE_NV_CUINFO"
        /*0018*/ 	.short	0x0002
        /*001a*/ 	.short	0x005a
        /*001c*/ 	.short	0x0082
	.zero		2


//--------------------- .nv.info                  --------------------------
	.section	.nv.info,"",@"SHT_CUDA_INFO"
	.align	4


	//----- nvinfo : EIATTR_REGCOUNT
	.align		4
        /*0000*/ 	.byte	0x04, 0x2f
        /*0002*/ 	.short	(.L_12 - .L_11)
	.align		4
.L_11:
        /*0004*/ 	.word	index@(_ZN7cutlass13device_kernelIN5flash19enable_sm80_to_sm89INS1_16FlashAttnFwdSm80INS1_25CollectiveMainloopFwdSm80ILi4ELi1ELb0EN4cute5tupleIJNS5_1CILi128EEENS7_ILi64EEES8_EEELi128ENS_10bfloat16_tEfNS_4arch4Sm80ELb1ELb0ELb0ELb1ELb0ELb1ELb1ELb0EEENS1_21CollectiveEpilogueFwdINS6_IJS8_S8_S9_EEENS6_IJNS7_ILi1EEESH_SH_EEESB_SD_Li128ELb1ELb1ELb0ELb0EEENS1_19SingleTileSchedulerILb1ELb0ELb1ELi128EEEEEEEEEvNT_6ParamsE)
        /*0008*/ 	.word	0x00000004


	//----- nvinfo : EIATTR_FRAME_SIZE
	.align		4
.L_12:
        /*000c*/ 	.byte	0x04, 0x11
        /*000e*/ 	.short	(.L_14 - .L_13)
	.align		4
.L_13:
        /*0010*/ 	.word	index@(_ZN7cutlass13device_kernelIN5flash19enable_sm80_to_sm89INS1_16FlashAttnFwdSm80INS1_25CollectiveMainloopFwdSm80ILi4ELi1ELb0EN4cute5tupleIJNS5_1CILi128EEENS7_ILi64EEES8_EEELi128ENS_10bfloat16_tEfNS_4arch4Sm80ELb1ELb0ELb0ELb1ELb0ELb1ELb1ELb0EEENS1_21CollectiveEpilogueFwdINS6_IJS8_S8_S9_EEENS6_IJNS7_ILi1EEESH_SH_EEESB_SD_Li128ELb1ELb1ELb0ELb0EEENS1_19SingleTileSchedulerILb1ELb0ELb1ELi128EEEEEEEEEvNT_6ParamsE)
        /*0014*/ 	.word	0x00000000


	//----- nvinfo : EIATTR_REGCOUNT
	.align		4
.L_14:
        /*0018*/ 	.byte	0x04, 0x2f
        /*001a*/ 	.short	(.L_16 - .L_15)
	.align		4
.L_15:
        /*001c*/ 	.word	index@(_ZN7cutlass13device_kernelIN5flash19enable_sm80_to_sm89INS1_16FlashAttnFwdSm80INS1_25CollectiveMainloopFwdSm80ILi4ELi1ELb0EN4cute5tupleIJNS5_1CILi128EEENS7_ILi64EEES8_EEELi128ENS_10bfloat16_tEfNS_4arch4Sm80ELb1ELb0ELb0ELb1ELb0ELb0ELb1ELb0EEENS1_21CollectiveEpilogueFwdINS6_IJS8_S8_S9_EEENS6_IJNS7_ILi1EEESH_SH_EEESB_SD_Li128ELb1ELb1ELb0ELb0EEENS1_19SingleTileSchedulerILb1ELb0ELb1ELi128EEEEEEEEEvNT_6ParamsE)
        /*0020*/ 	.word	0x00000004


	//----- nvinfo : EIATTR_FRAME_SIZE
	.align		4
.L_16:
        /*0024*/ 	.byte	0x04, 0x11
        /*0026*/ 	.short	(.L_18 - .L_17)
	.align		4
.L_17:
        /*0028*/ 	.word	index@(_ZN7cutlass13device_kernelIN5flash19enable_sm80_to_sm89INS1_16FlashAttnFwdSm80INS1_25CollectiveMainloopFwdSm80ILi4ELi1ELb0EN4cute5tupleIJNS5_1CILi128EEENS7_ILi64EEES8_EEELi128ENS_10bfloat16_tEfNS_4arch4Sm80ELb1ELb0ELb0ELb1ELb0ELb0ELb1ELb0EEENS1_21CollectiveEpilogueFwdINS6_IJS8_S8_S9_EEENS6_IJNS7_ILi1EEESH_SH_EEESB_SD_Li128ELb1ELb1ELb0ELb0EEENS1_19SingleTileSchedulerILb1ELb0ELb1ELi128EEEEEEEEEvNT_6ParamsE)
        /*002c*/ 	.word	0x00000000


	//----- nvinfo : EIATTR_REGCOUNT
	.align		4
.L_18:
        /*0030*/ 	.byte	0x04, 0x2f
        /*0032*/ 	.short	(.L_20 - .L_19)
	.align		4
.L_19:
        /*0034*/ 	.word	index@(_ZN7cutlass13device_kernelIN5flash19enable_sm80_to_sm89INS1_16FlashAttnFwdSm80INS1_25CollectiveMainloopFwdSm80ILi4ELi1ELb0EN4cute5tupleIJNS5_1CILi128EEENS7_ILi64EEES8_EEELi128ENS_10bfloat16_tEfNS_4arch4Sm80ELb1ELb0ELb0ELb0ELb0ELb0ELb1ELb0EEENS1_21CollectiveEpilogueFwdINS6_IJS8_S8_S9_EEENS6_IJNS7_ILi1EEESH_SH_EEESB_SD_Li128ELb0ELb1ELb0ELb0EEENS1_30DynamicPersistentTileSchedulerILi128ELi128ELb0ELb1ELb0EEEEEEEEEvNT_6ParamsE)
        /*0038*/ 	.word	0x00000004


	//----- nvinfo : EIATTR_FRAME_SIZE
	.align		4
.L_20:
        /*003c*/ 	.byte	0x04, 0x11
        /*003e*/ 	.short	(.L_22 - .L_21)
	.align		4
.L_21:
        /*0040*/ 	.word	index@(_ZN7cutlass13device_kernelIN5flash19enable_sm80_to_sm89INS1_16FlashAttnFwdSm80INS1_25CollectiveMainloopFwdSm80ILi4ELi1ELb0EN4cute5tupleIJNS5_1CILi128EEENS7_ILi64EEES8_EEELi128ENS_10bfloat16_tEfNS_4arch4Sm80ELb1ELb0ELb0ELb0ELb0ELb0ELb1ELb0EEENS1_21CollectiveEpilogueFwdINS6_IJS8_S8_S9_EEENS6_IJNS7_ILi1EEESH_SH_EEESB_SD_Li128ELb0ELb1ELb0ELb0EEENS1_30DynamicPersistentTileSchedulerILi128ELi128ELb0ELb1ELb0EEEEEEEEEvNT_6ParamsE)
        /*0044*/ 	.word	0x00000000


	//----- nvinfo : EIATTR_REGCOUNT
	.align		4
.L_22:
        /*0048*/ 	.byte	0x04, 0x2f
        /*004a*/ 	.short	(.L_24 - .L_23)
	.align		4
.L_23:
        /*004c*/ 	.word	index@(_ZN7cutlass13device_kernelIN5flash19enable_sm80_to_sm89INS1_16FlashAttnFwdSm80INS1_25CollectiveMainloopFwdSm80ILi4ELi1ELb0EN4cute5tupleIJNS5_1CILi128EEENS7_ILi48EEES8_EEELi128ENS_10bfloat16_tEfNS_4arch4Sm80ELb0ELb1ELb0ELb1ELb0ELb1ELb1ELb0EEENS1_21CollectiveEpilogueFwdINS6_IJS8_S8_S9_EEENS6_IJNS7_ILi1EEESH_SH_EEESB_SD_Li128ELb1ELb1ELb0ELb0EEENS1_19SingleTileSchedulerILb1ELb0ELb1ELi128EEEEEEEEEvNT_6ParamsE)
        /*0050*/ 	.word	0x00000004


	//----- nvinfo : EIATTR_FRAME_SIZE
	.align		4
.L_24:
        /*0054*/ 	.byte	0x04, 0x11
        /*0056*/ 	.short	(.L_26 - .L_25)
	.align		4
.L_25:
        /*0058*/ 	.word	index@(_ZN7cutlass13device_kernelIN5flash19enable_sm80_to_sm89INS1_16FlashAttnFwdSm80INS1_25CollectiveMainloopFwdSm80ILi4ELi1ELb0EN4cute5tupleIJNS5_1CILi128EEENS7_ILi48EEES8_EEELi128ENS_10bfloat16_tEfNS_4arch4Sm80ELb0ELb1ELb0ELb1ELb0ELb1ELb1ELb0EEENS1_21CollectiveEpilogueFwdINS6_IJS8_S8_S9_EEENS6_IJNS7_ILi1EEESH_SH_EEESB_SD_Li128ELb1ELb1ELb0ELb0EEENS1_19SingleTileSchedulerILb1ELb0ELb1ELi128EEEEEEEEEvNT_6ParamsE)
        /*005c*/ 	.word	0x00000000


	//----- nvinfo : EIATTR_REGCOUNT
	.align		4
.L_26:
        /*0060*/ 	.byte	0x04, 0x2f
        /*0062*/ 	.short	(.L_28 - .L_27)
	.align		4
.L_27:
        /*0064*/ 	.word	index@(_ZN7cutlass13device_kernelIN5flash19enable_sm80_to_sm89INS1_16FlashAttnFwdSm80INS1_25CollectiveMainloopFwdSm80ILi4ELi1ELb0EN4cute5tupleIJNS5_1CILi128EEENS7_ILi48EEES8_EEELi128ENS_10bfloat16_tEfNS_4arch4Sm80ELb0ELb1ELb0ELb1ELb0ELb0ELb1ELb0EEENS1_21CollectiveEpilogueFwdINS6_IJS8_S8_S9_EEENS6_IJNS7_ILi1EEESH_SH_EEESB_SD_Li128ELb1ELb1ELb0ELb0EEENS1_19SingleTileSchedulerILb1ELb0ELb1ELi128EEEEEEEEEvNT_6ParamsE)
        /*0068*/ 	.word	0x00000004


	//----- nvinfo : EIATTR_FRAME_SIZE
	.align		4
.L_28:
        /*006c*/ 	.byte	0x04, 0x11
        /*006e*/ 	.short	(.L_30 - .L_29)
	.align		4
.L_29:
        /*0070*/ 	.word	index@(_ZN7cutlass13device_kernelIN5flash19enable_sm80_to_sm89INS1_16FlashAttnFwdSm80INS1_25CollectiveMainloopFwdSm80ILi4ELi1ELb0EN4cute5tupleIJNS5_1CILi128EEENS7_ILi48EEES8_EEELi128ENS_10bfloat16_tEfNS_4arch4Sm80ELb0ELb1ELb0ELb1ELb0ELb0ELb1ELb0EEENS1_21CollectiveEpilogueFwdINS6_IJS8_S8_S9_EEENS6_IJNS7_ILi1EEESH_SH_EEESB_SD_Li128ELb1ELb1ELb0ELb0EEENS1_19SingleTileSchedulerILb1ELb0ELb1ELi128EEEEEEEEEvNT_6ParamsE)
        /*0074*/ 	.word	0x00000000


	//----- nvinfo : EIATTR_REGCOUNT
	.align		4
.L_30:
        /*0078*/ 	.byte	0x04, 0x2f
        /*007a*/ 	.short	(.L_32 - .L_31)
	.align		4
.L_31:
        /*007c*/ 	.word	index@(_ZN7cutlass13device_kernelIN5flash19enable_sm80_to_sm89INS1_16FlashAttnFwdSm80INS1_25CollectiveMainloopFwdSm80ILi4ELi1ELb0EN4cute5tupleIJNS5_1CILi128EEENS7_ILi48EEES8_EEELi128ENS_10bfloat16_tEfNS_4arch4Sm80ELb0ELb1ELb0ELb0ELb0ELb0ELb1ELb0EEENS1_21CollectiveEpilogueFwdINS6_IJS8_S8_S9_EEENS6_IJNS7_ILi1EEESH_SH_EEESB_SD_Li128ELb0ELb1ELb0ELb0EEENS1_19SingleTileSchedulerILb0ELb0ELb1ELi128EEEEEEEEEvNT_6ParamsE)
        /*0080*/ 	.word	0x00000004


	//----- nvinfo : EIATTR_FRAME_SIZE
	.align		4
.L_32:
        /*0084*/ 	.byte	0x04, 0x11
        /*0086*/ 	.short	(.L_34 - .L_33)
	.align		4
.L_33:
        /*0088*/ 	.word	index@(_ZN7cutlass13device_kernelIN5flash19enable_sm80_to_sm89INS1_16FlashAttnFwdSm80INS1_25CollectiveMainloopFwdSm80ILi4ELi1ELb0EN4cute5tupleIJNS5_1CILi128EEENS7_ILi48EEES8_EEELi128ENS_10bfloat16_tEfNS_4arch4Sm80ELb0ELb1ELb0ELb0ELb0ELb0ELb1ELb0EEENS1_21CollectiveEpilogueFwdINS6_IJS8_S8_S9_EEENS6_IJNS7_ILi1EEESH_SH_EEESB_SD_Li128ELb0ELb1ELb0ELb0EEENS1_19SingleTileSchedulerILb0ELb0ELb1ELi128EEEEEEEEEvNT_6ParamsE)
        /*008c*/ 	.word	0x00000000


	//----- nvinfo : EIATTR_REGCOUNT
	.align		4
.L_34:
        /*0090*/ 	.byte	0x04, 0x2f
        /*0092*/ 	.short	(.L_36 - .L_35)
	.align		4
.L_35:
        /*0094*/ 	.word	index@(_ZN7cutlass13device_kernelIN5flash19enable_sm80_to_sm89INS1_16FlashAttnFwdSm80INS1_25CollectiveMainloopFwdSm80ILi4ELi1ELb0EN4cute5tupleIJNS5_1CILi128EEENS7_ILi64EEES8_EEELi128ENS_10bfloat16_tEfNS_4arch4Sm80ELb0ELb0ELb0ELb1ELb0ELb1ELb1ELb0EEENS1_21CollectiveEpilogueFwdINS6_IJS8_S8_S9_EEENS6_IJNS7_ILi1EEESH_SH_EEESB_SD_Li128ELb1ELb1ELb0ELb0EEENS1_19SingleTileSchedulerILb1ELb0ELb1ELi128EEEEEEEEEvNT_6ParamsE)
        /*0098*/ 	.word	0x00000004


	//----- nvinfo : EIATTR_FRAME_SIZE
	.align		4
.L_36:
        /*009c*/ 	.byte	0x04, 0x11
        /*009e*/ 	.short	(.L_38 - .L_37)
	.align		4
.L_37:
        /*00a0*/ 	.word	index@(_ZN7cutlass13device_kernelIN5flash19enable_sm80_to_sm89INS1_16FlashAttnFwdSm80INS1_25CollectiveMainloopFwdSm80ILi4ELi1ELb0EN4cute5tupleIJNS5_1CILi128EEENS7_ILi64EEES8_EEELi128ENS_10bfloat16_tEfNS_4arch4Sm80ELb0ELb0ELb0ELb1ELb0ELb1ELb1ELb0EEENS1_21CollectiveEpilogueFwdINS6_IJS8_S8_S9_EEENS6_IJNS7_ILi1EEESH_SH_EEESB_SD_Li128ELb1ELb1ELb0ELb0EEENS1_19SingleTileSchedulerILb1ELb0ELb1ELi128EEEEEEEEEvNT_6ParamsE)
        /*00a4*/ 	.word	0x00000000


	//----- nvinfo : EIATTR_REGCOUNT
	.align		4
.L_38:
        /*00a8*/ 	.byte	0x04, 0x2f
        /*00aa*/ 	.short	(.L_40 - .L_39)
	.align		4
.L_39:
        /*00ac*/ 	.word	index@(_ZN7cutlass13device_kernelIN5flash19enable_sm80_to_sm89INS1_16FlashAttnFwdSm80INS1_25CollectiveMainloopFwdSm80ILi4ELi1ELb0EN4cute5tupleIJNS5_1CILi128EEENS7_ILi64EEES8_EEELi128ENS_10bfloat16_tEfNS_4arch4Sm80ELb0ELb0ELb0ELb1ELb0ELb0ELb1ELb0EEENS1_21CollectiveEpilogueFwdINS6_IJS8_S8_S9_EEENS6_IJNS7_ILi1EEESH_SH_EEESB_SD_Li128ELb1ELb1ELb0ELb0EEENS1_19SingleTileSchedulerILb1ELb0ELb1ELi128EEEEEEEEEvNT_6ParamsE)
        /*00b0*/ 	.word	0x00000004


	//----- nvinfo : EIATTR_FRAME_SIZE
	.align		4
.L_40:
        /*00b4*/ 	.byte	0x04, 0x11
        /*00b6*/ 	.short	(.L_42 - .L_41)
	.align		4
.L_41:
        /*00b8*/ 	.word	index@(_ZN7cutlass13device_kernelIN5flash19enable_sm80_to_sm89INS1_16FlashAttnFwdSm80INS1_25CollectiveMainloopFwdSm80ILi4ELi1ELb0EN4cute5tupleIJNS5_1CILi128EEENS7_ILi64EEES8_EEELi128ENS_10bfloat16_tEfNS_4arch4Sm80ELb0ELb0ELb0ELb1ELb0ELb0ELb1ELb0EEENS1_21CollectiveEpilogueFwdINS6_IJS8_S8_S9_EEENS6_IJNS7_ILi1EEESH_SH_EEESB_SD_Li128ELb1ELb1ELb0ELb0EEENS1_19SingleTileSchedulerILb1ELb0ELb1ELi128EEEEEEEEEvNT_6ParamsE)
        /*00bc*/ 	.word	0x00000000


	//----- nvinfo : EIATTR_REGCOUNT
	.align		4
.L_42:
        /*00c0*/ 	.byte	0x04, 0x2f
        /*00c2*/ 	.short	(.L_44 - .L_43)
	.align		4
.L_43:
        /*00c4*/ 	.word	index@(_ZN7cutlass13device_kernelIN5flash19enable_sm80_to_sm89INS1_16FlashAttnFwdSm80INS1_25CollectiveMainloopFwdSm80ILi4ELi1ELb0EN4cute5tupleIJNS5_1CILi128EEENS7_ILi64EEES8_EEELi128ENS_10bfloat16_tEfNS_4arch4Sm80ELb0ELb0ELb0ELb0ELb0ELb0ELb1ELb0EEENS1_21CollectiveEpilogueFwdINS6_IJS8_S8_S9_EEENS6_IJNS7_ILi1EEESH_SH_EEESB_SD_Li128ELb0ELb1ELb0ELb0EEENS1_19SingleTileSchedulerILb0ELb0ELb1ELi128EEEEEEEEEvNT_6ParamsE)
        /*00c8*/ 	.word	0x00000004


	//----- nvinfo : EIATTR_FRAME_SIZE
	.align		4
.L_44:
        /*00cc*/ 	.byte	0x04, 0x11
        /*00ce*/ 	.short	(.L_46 - .L_45)
	.align		4
.L_45:
        /*00d0*/ 	.word	index@(_ZN7cutlass13device_kernelIN5flash19enable_sm80_to_sm89INS1_16FlashAttnFwdSm80INS1_25CollectiveMainloopFwdSm80ILi4ELi1ELb0EN4cute5tupleIJNS5_1CILi128EEENS7_ILi64EEES8_EEELi128ENS_10bfloat16_tEfNS_4arch4Sm80ELb0ELb0ELb0ELb0ELb0ELb0ELb1ELb0EEENS1_21CollectiveEpilogueFwdINS6_IJS8_S8_S9_EEENS6_IJNS7_ILi1EEESH_SH_EEESB_SD_Li128ELb0ELb1ELb0ELb0EEENS1_19SingleTileSchedulerILb0ELb0ELb1ELi128EEEEEEEEEvNT_6ParamsE)
        /*00d4*/ 	.word	0x00000000


	//----- nvinfo : EIATTR_REGCOUNT
	.align		4
.L_46:
        /*00d8*/ 	.byte	0x04, 0x2f
        /*00da*/ 	.short	(.L_48 - .L_47)
	.align		4
.L_47:
        /*00dc*/ 	.word	index@(_ZN7cutlass13device_kernelIN5flash19enable_sm80_to_sm89INS1_16FlashAttnFwdSm80INS1_25CollectiveMainloopFwdSm80ILi8ELi1ELb1EN4cute5tupleIJNS5_1CILi128EEES8_S8_EEELi128ENS_10bfloat16_tEfNS_4arch4Sm80ELb1ELb0ELb0ELb1ELb0ELb1ELb1ELb0EEENS1_21CollectiveEpilogueFwdIS9_NS6_IJNS7_ILi1EEESF_SF_EEESA_SC_Li256ELb1ELb1ELb0ELb0EEENS1_19SingleTileSchedulerILb1ELb0ELb1ELi128EEEEEEEEEvNT_6ParamsE)
        /*00e0*/ 	.word	0x00000004


	//----- nvinfo : EIATTR_FRAME_SIZE
	.align		4
.L_48:
        /*00e4*/ 	.byte	0x04, 0x11
        /*00e6*/ 	.short	(.L_50 - .L_49)
	.align		4
.L_49:
        /*00e8*/ 	.word	index@(_ZN7cutlass13device_kernelIN5flash19enable_sm80_to_sm89INS1_16FlashAttnFwdSm80INS1_25CollectiveMainloopFwdSm80ILi8ELi1ELb1EN4cute5tupleIJNS5_1CILi128EEES8_S8_EEELi128ENS_10bfloat16_tEfNS_4arch4Sm80ELb1ELb0ELb0ELb1ELb0ELb1ELb1ELb0EEENS1_21CollectiveEpilogueFwdIS9_NS6_IJNS7_ILi1EEESF_SF_EEESA_SC_Li256ELb1ELb1ELb0ELb0EEENS1_19SingleTileSchedulerILb1ELb0ELb1ELi128EEEEEEEEEvNT_6ParamsE)
        /*00ec*/ 	.word	0x00000000


	//----- nvinfo : EIATTR_REGCOUNT
	.align		4
.L_50:
        /*00f0*/ 	.byte	0x04, 0x2f
        /*00f2*/ 	.short	(.L_52 - .L_51)
	.align		4
.L_51:
        /*00f4*/ 	.word	index@(_ZN7cutlass13device_kernelIN5flash19enable_sm80_to_sm89INS1_16FlashAttnFwdSm80INS1_25CollectiveMainloopFwdSm80ILi8ELi1ELb1EN4cute5tupleIJNS5_1CILi128EEES8_S8_EEELi128ENS_10bfloat16_tEfNS_4arch4Sm80ELb1ELb0ELb0ELb1ELb0ELb0ELb1ELb0EEENS1_21CollectiveEpilogueFwdIS9_NS6_IJNS7_ILi1EEESF_SF_EEESA_SC_Li256ELb1ELb1ELb0ELb0EEENS1_19SingleTileSchedulerILb1ELb0ELb1ELi128EEEEEEEEEvNT_6ParamsE)
        /*00f8*/ 	.word	0x00000004


	//----- nvinfo : EIATTR_FRAME_SIZE
	.align		4
.L_52:
        /*00fc*/ 	.byte	0x04, 0x11
        /*00fe*/ 	.short	(.L_54 - .L_53)
	.align		4
.L_53:
        /*0100*/ 	.word	index@(_ZN7cutlass13device_kernelIN5flash19enable_sm80_to_sm89INS1_16FlashAttnFwdSm80INS1_25CollectiveMainloopFwdSm80ILi8ELi1ELb1EN4cute5tupleIJNS5_1CILi128EEES8_S8_EEELi128ENS_10bfloat16_tEfNS_4arch4Sm80ELb1ELb0ELb0ELb1ELb0ELb0ELb1ELb0EEENS1_21CollectiveEpilogueFwdIS9_NS6_IJNS7_ILi1EEESF_SF_EEESA_SC_Li256ELb1ELb1ELb0ELb0EEENS1_19SingleTileSchedulerILb1ELb0ELb1ELi128EEEEEEEEEvNT_6ParamsE)
        /*0104*/ 	.word	0x00000000


	//----- nvinfo : EIATTR_REGCOUNT
	.align		4
.L_54:
        /*0108*/ 	.byte	0x04, 0x2f
        /*010a*/ 	.short	(.L_56 - .L_55)
	.align		4
.L_55:
        /*010c*/ 	.word	index@(_ZN7cutlass13device_kernelIN5flash19enable_sm80_to_sm89INS1_16FlashAttnFwdSm80INS1_25CollectiveMainloopFwdSm80ILi8ELi1ELb1EN4cute5tupleIJNS5_1CILi128EEES8_S8_EEELi128ENS_10bfloat16_tEfNS_4arch4Sm80ELb1ELb0ELb0ELb0ELb0ELb0ELb1ELb0EEENS1_21CollectiveEpilogueFwdIS9_NS6_IJNS7_ILi1EEESF_SF_EEESA_SC_Li256ELb0ELb1ELb0ELb0EEENS1_30DynamicPersistentTileSchedulerILi256ELi256ELb0ELb1ELb0EEEEEEEEEvNT_6ParamsE)
        /*0110*/ 	.word	0x00000004


	//----- nvinfo : EIATTR_FRAME_SIZE
	.align		4
.L_56:
        /*0114*/ 	.byte	0x04, 0x11
        /*0116*/ 	.short	(.L_58 - .L_57)
	.align		4
.L_57:
        /*0118*/ 	.word	index@(_ZN7cutlass13device_kernelIN5flash19enable_sm80_to_sm89INS1_16FlashAttnFwdSm80INS1_25CollectiveMainloopFwdSm80ILi8ELi1ELb1EN4cute5tupleIJNS5_1CILi128EEES8_S8_EEELi128ENS_10bfloat16_tEfNS_4arch4Sm80ELb1ELb0ELb0ELb0ELb0ELb0ELb1ELb0EEENS1_21CollectiveEpilogueFwdIS9_NS6_IJNS7_ILi1EEESF_SF_EEESA_SC_Li256ELb0ELb1ELb0ELb0EEENS1_30DynamicPersistentTileSchedulerILi256ELi256ELb0ELb1ELb0EEEEEEEEEvNT_6ParamsE)
        /*011c*/ 	.word	0x00000000


	//----- nvinfo : EIATTR_REGCOUNT
	.align		4
.L_58:
        /*0120*/ 	.byte	0x04, 0x2f
        /*0122*/ 	.short	(.L_60 - .L_59)
	.align		4
.L_59:
        /*0124*/ 	.word	index@(_ZN7cutlass13device_kernelIN5flash19enable_sm80_to_sm89INS1_16FlashAttnFwdSm80INS1_25CollectiveMainloopFwdSm80ILi8ELi1ELb1EN4cute5tupleIJNS5_1CILi128EEENS7_ILi96EEES8_EEELi128ENS_10bfloat16_tEfNS_4arch4Sm80ELb0ELb1ELb0ELb1ELb0ELb1ELb1ELb0EEENS1_21CollectiveEpilogueFwdINS6_IJS8_S8_S9_EEENS6_IJNS7_ILi1EEESH_SH_EEESB_SD_Li256ELb1ELb1ELb0ELb0EEENS1_19SingleTileSchedulerILb1ELb0ELb1ELi128EEEEEEEEEvNT_6ParamsE)
        /*0128*/ 	.word	0x00000004


	//----- nvinfo : EIATTR_FRAME_SIZE
	.align		4
.L_60:
        /*012c*/ 	.byte	0x04, 0x11
        /*012e*/ 	.short	(.L_62 - .L_61)
	.align		4
.L_61:
        /*0130*/ 	.word	index@(_ZN7cutlass13device_kernelIN5flash19enable_sm80_to_sm89INS1_16FlashAttnFwdSm80INS1_25CollectiveMainloopFwdSm80ILi8ELi1ELb1EN4cute5tupleIJNS5_1CILi128EEENS7_ILi96EEES8_EEELi128ENS_10bfloat16_tEfNS_4arch4Sm80ELb0ELb1ELb0ELb1ELb0ELb1ELb1ELb0EEENS1_21CollectiveEpilogueFwdINS6_IJS8_S8_S9_EEENS6_IJNS7_ILi1EEESH_SH_EEESB_SD_Li256ELb1ELb1ELb0ELb0EEENS1_19SingleTileSchedulerILb1ELb0ELb1ELi128EEEEEEEEEvNT_6ParamsE)
        /*0134*/ 	.word	0x00000000


	//----- nvinfo : EIATTR_REGCOUNT
	.align		4
.L_62:
        /*0138*/ 	.byte	0x04, 0x2f
        /*013a*/ 	.short	(.L_64 - .L_63)
	.align		4
.L_63:
        /*013c*/ 	.word	index@(_ZN7cutlass13device_kernelIN5flash19enable_sm80_to_sm89INS1_16FlashAttnFwdSm80INS1_25CollectiveMainloopFwdSm80ILi8ELi1ELb1EN4cute5tupleIJNS5_1CILi128EEENS7_ILi96EEES8_EEELi128ENS_10bfloat16_tEfNS_4arch4Sm80ELb0ELb1ELb0ELb1ELb0ELb0ELb1ELb0EEENS1_21CollectiveEpilogueFwdINS6_IJS8_S8_S9_EEENS6_IJNS7_ILi1EEESH_SH_EEESB_SD_Li256ELb1ELb1ELb0ELb0EEENS1_19SingleTileSchedulerILb1ELb0ELb1ELi128EEEEEEEEEvNT_6ParamsE)
        /*0140*/ 	.word	0x00000004


	//----- nvinfo : EIATTR_FRAME_SIZE
	.align		4
.L_64:
        /*0144*/ 	.byte	0x04, 0x11
        /*0146*/ 	.short	(.L_66 - .L_65)
	.align		4
.L_65:
        /*0148*/ 	.word	index@(_ZN7cutlass13device_kernelIN5flash19enable_sm80_to_sm89INS1_16FlashAttnFwdSm80INS1_25CollectiveMainloopFwdSm80ILi8ELi1ELb1EN4cute5tupleIJNS5_1CILi128EEENS7_ILi96EEES8_EEELi128ENS_10bfloat16_tEfNS_4arch4Sm80ELb0ELb1ELb0ELb1ELb0ELb0ELb1ELb0EEENS1_21CollectiveEpilogueFwdINS6_IJS8_S8_S9_EEENS6_IJNS7_ILi1EEESH_SH_EEESB_SD_Li256ELb1ELb1ELb0ELb0EEENS1_19SingleTileSchedulerILb1ELb0ELb1ELi128EEEEEEEEEvNT_6ParamsE)
        /*014c*/ 	.word	0x00000000


	//----- nvinfo : EIATTR_REGCOUNT
	.align		4
.L_66:
        /*0150*/ 	.byte	0x04, 0x2f
        /*0152*/ 	.short	(.L_68 - .L_67)
	.align		4
.L_67:
        /*0154*/ 	.word	index@(_ZN7cutlass13device_kernelIN5flash19enable_sm80_to_sm89INS1_16FlashAttnFwdSm80INS1_25CollectiveMainloopFwdSm80ILi8ELi1ELb1EN4cute5tupleIJNS5_1CILi128EEENS7_ILi96EEES8_EEELi128ENS_10bfloat16_tEfNS_4arch4Sm80ELb0ELb1ELb0ELb0ELb0ELb0ELb1ELb0EEENS1_21CollectiveEpilogueFwdINS6_IJS8_S8_S9_EEENS6_IJNS7_ILi1EEESH_SH_EEESB_SD_Li256ELb0ELb1ELb0ELb0EEENS1_19SingleTileSchedulerILb0ELb0ELb1ELi128EEEEEEEEEvNT_6ParamsE)
        /*0158*/ 	.word	0x00000004


	//----- nvinfo : EIATTR_FRAME_SIZE
	.align		4
.L_68:
        /*015c*/ 	.byte	0x04, 0x11
        /*015e*/ 	.short	(.L_70 - .L_69)
	.align		4
.L_69:
        /*0160*/ 	.word	index@(_ZN7cutlass13device_kernelIN5flash19enable_sm80_to_sm89INS1_16FlashAttnFwdSm80INS1_25CollectiveMainloopFwdSm80ILi8ELi1ELb1EN4cute5tupleIJNS5_1CILi128EEENS7_ILi96EEES8_EEELi128ENS_10bfloat16_tEfNS_4arch4Sm80ELb0ELb1ELb0ELb0ELb0ELb0ELb1ELb0EEENS1_21CollectiveEpilogueFwdINS6_IJS8_S8_S9_EEENS6_IJNS7_ILi1EEESH_SH_EEESB_SD_Li256ELb0ELb1ELb0ELb0EEENS1_19SingleTileSchedulerILb0ELb0ELb1ELi128EEEEEEEEEvNT_6ParamsE)
        /*0164*/ 	.word	0x00000000


	//----- nvinfo : EIATTR_REGCOUNT
	.align		4
.L_70:
        /*0168*/ 	.byte	0x04, 0x2f
        /*016a*/ 	.short	(.L_72 - .L_71)
	.align		4
.L_71:
        /*016c*/ 	.word	index@(_ZN7cutlass13device_kernelIN5flash19enable_sm80_to_sm89INS1_16FlashAttnFwdSm80INS1_25CollectiveMainloopFwdSm80ILi8ELi1ELb1EN4cute5tupleIJNS5_1CILi128EEES8_S8_EEELi128ENS_10bfloat16_tEfNS_4arch4Sm80ELb0ELb0ELb0ELb1ELb0ELb1ELb1ELb0EEENS1_21CollectiveEpilogueFwdIS9_NS6_IJNS7_ILi1EEESF_SF_EEESA_SC_Li256ELb1ELb1ELb0ELb0EEENS1_19SingleTileSchedulerILb1ELb0ELb1ELi128EEEEEEEEEvNT_6ParamsE)
        /*0170*/ 	.word	0x00000004


	//----- nvinfo : EIATTR_FRAME_SIZE
	.align		4
.L_72:
        /*0174*/ 	.byte	0x04, 0x11
        /*0176*/ 	.short	(.L_74 - .L_73)
	.align		4
.L_73:
        /*0178*/ 	.word	index@(_ZN7cutlass13device_kernelIN5flash19enable_sm80_to_sm89INS1_16FlashAttnFwdSm80INS1_25CollectiveMainloopFwdSm80ILi8ELi1ELb1EN4cute5tupleIJNS5_1CILi128EEES8_S8_EEELi128ENS_10bfloat16_tEfNS_4arch4Sm80ELb0ELb0ELb0ELb1ELb0ELb1ELb1ELb0EEENS1_21CollectiveEpilogueFwdIS9_NS6_IJNS7_ILi1EEESF_SF_EEESA_SC_Li256ELb1ELb1ELb0ELb0EEENS1_19SingleTileSchedulerILb1ELb0ELb1ELi128EEEEEEEEEvNT_6ParamsE)
        /*017c*/ 	.word	0x00000000


	//----- nvinfo : EIATTR_REGCOUNT
	.align		4
.L_74:
        /*0180*/ 	.byte	0x04, 0x2f
        /*0182*/ 	.short	(.L_76 - .L_75)
	.align		4
.L_75:
        /*0184*/ 	.word	index@(_ZN7cutlass13device_kernelIN5flash19enable_sm80_to_sm89INS1_16FlashAttnFwdSm80INS1_25CollectiveMainloopFwdSm80ILi8ELi1ELb1EN4cute5tupleIJNS5_1CILi128EEES8_S8_EEELi128ENS_10bfloat16_tEfNS_4arch4Sm80ELb0ELb0ELb0ELb1ELb0ELb0ELb1ELb0EEENS1_21CollectiveEpilogueFwdIS9_NS6_IJNS7_ILi1EEESF_SF_EEESA_SC_Li256ELb1ELb1ELb0ELb0EEENS1_19SingleTileSchedulerILb1ELb0ELb1ELi128EEEEEEEEEvNT_6ParamsE)
        /*0188*/ 	.word	0x00000004


	//----- nvinfo : EIATTR_FRAME_SIZE
	.align		4
.L_76:
        /*018c*/ 	.byte	0x04, 0x11
        /*018e*/ 	.short	(.L_78 - .L_77)
	.align		4
.L_77:
        /*0190*/ 	.word	index@(_ZN7cutlass13device_kernelIN5flash19enable_sm80_to_sm89INS1_16FlashAttnFwdSm80INS1_25CollectiveMainloopFwdSm80ILi8ELi1ELb1EN4cute5tupleIJNS5_1CILi128EEES8_S8_EEELi128ENS_10bfloat16_tEfNS_4arch4Sm80ELb0ELb0ELb0ELb1ELb0ELb0ELb1ELb0EEENS1_21CollectiveEpilogueFwdIS9_NS6_IJNS7_ILi1EEESF_SF_EEESA_SC_Li256ELb1ELb1ELb0ELb0EEENS1_19SingleTileSchedulerILb1ELb0ELb1ELi128EEEEEEEEEvNT_6ParamsE)
        /*0194*/ 	.word	0x00000000


	//----- nvinfo : EIATTR_REGCOUNT
	.align		4
.L_78:
        /*0198*/ 	.byte	0x04, 0x2f
        /*019a*/ 	.short	(.L_80 - .L_79)
	.align		4
.L_79:
        /*019c*/ 	.word	index@(_ZN7cutlass13device_kernelIN5flash19enable_sm80_to_sm89INS1_16FlashAttnFwdSm80INS1_25CollectiveMainloopFwdSm80ILi8ELi1ELb1EN4cute5tupleIJNS5_1CILi128EEES8_S8_EEELi128ENS_10bfloat16_tEfNS_4arch4Sm80ELb0ELb0ELb0ELb0ELb0ELb0ELb1ELb0EEENS1_21CollectiveEpilogueFwdIS9_NS6_IJNS7_ILi1EEESF_SF_EEESA_SC_Li256ELb0ELb1ELb0ELb0EEENS1_19SingleTileSchedulerILb0ELb0ELb1ELi128EEEEEEEEEvNT_6ParamsE)
        /*01a0*/ 	.word	0x00000004


	//----- nvinfo : EIATTR_FRAME_SIZE
	.align		4
.L_80:
        /*01a4*/ 	.byte	0x04, 0x11
        /*01a6*/ 	.short	(.L_82 - .L_81)
	.align		4
.L_81:
        /*01a8*/ 	.word	index@(_ZN7cutlass13device_kernelIN5flash19enable_sm80_to_sm89INS1_16FlashAttnFwdSm80INS1_25CollectiveMainloopFwdSm80ILi8ELi1ELb1EN4cute5tupleIJNS5_1CILi128EEES8_S8_EEELi128ENS_10bfloat16_tEfNS_4arch4Sm80ELb0ELb0ELb0ELb0ELb0ELb0ELb1ELb0EEENS1_21CollectiveEpilogueFwdIS9_NS6_IJNS7_ILi1EEESF_SF_EEESA_SC_Li256ELb0ELb1ELb0ELb0EEENS1_19SingleTileSchedulerILb0ELb0ELb1ELi128EEEEEEEEEvNT_6ParamsE)
        /*01ac*/ 	.word	0x00000000


	//----- nvinfo : EIATTR_MIN_STACK_SIZE
	.align		4
.L_82:
        /*01b0*/ 	.byte	0x04, 0x12
        /*01b2*/ 	.short	(.L_84 - .L_83)
	.align		4
.L_83:
        /*01b4*/ 	.word	index@(_ZN7cutlass13device_kernelIN5flash19enable_sm80_to_sm89INS1_16FlashAttnFwdSm80INS1_25CollectiveMainloopFwdSm80ILi8ELi1ELb1EN4cute5tupleIJNS5_1CILi128EEES8_S8_EEELi128ENS_10bfloat16_tEfNS_4arch4Sm80ELb0ELb0ELb0ELb0ELb0ELb0ELb1ELb0EEENS1_21CollectiveEpilogueFwdIS9_NS6_IJNS7_ILi1EEESF_SF_EEESA_SC_Li256ELb0ELb1ELb0ELb0EEENS1_19SingleTileSchedulerILb0ELb0ELb1ELi128EEEEEEEEEvNT_6ParamsE)
        /*01b8*/ 	.word	0x00000000


	//----- nvinfo : EIATTR_MIN_STACK_SIZE
	.align		4
.L_84:
        /*01bc*/ 	.byte	0x04, 0x12
        /*01be*/ 	.short	(.L_86 - .L_85)
	.align		4
.L_85:
        /*01c0*/ 	.word	index@(_ZN7cutlass13device_kernelIN5flash19enable_sm80_to_sm89INS1_16FlashAttnFwdSm80INS1_25CollectiveMainloopFwdSm80ILi8ELi1ELb1EN4cute5tupleIJNS5_1CILi128EEES8_S8_EEELi128ENS_10bfloat16_tEfNS_4arch4Sm80ELb0ELb0ELb0ELb1ELb0ELb0ELb1ELb0EEENS1_21CollectiveEpilogueFwdIS9_NS6_IJNS7_ILi1EEESF_SF_EEESA_SC_Li256ELb1ELb1ELb0ELb0EEENS1_19SingleTileSchedulerILb1ELb0ELb1ELi128EEEEEEEEEvNT_6ParamsE)
        /*01c4*/ 	.word	0x00000000


	//----- nvinfo : EIATTR_MIN_STACK_SIZE
	.align		4
.L_86:
        /*01c8*/ 	.byte	0x04, 0x12
        /*01ca*/ 	.short	(.L_88 - .L_87)
	.align		4
.L_87:
        /*01cc*/ 	.word	index@(_ZN7cutlass13device_kernelIN5flash19enable_sm80_to_sm89INS1_16FlashAttnFwdSm80INS1_25CollectiveMainloopFwdSm80ILi8ELi1ELb1EN4cute5tupleIJNS5_1CILi128EEES8_S8_EEELi128ENS_10bfloat16_tEfNS_4arch4Sm80ELb0ELb0ELb0ELb1ELb0ELb1ELb1ELb0EEENS1_21CollectiveEpilogueFwdIS9_NS6_IJNS7_ILi1EEESF_SF_EEESA_SC_Li256ELb1ELb1ELb0ELb0EEENS1_19SingleTileSchedulerILb1ELb0ELb1ELi128EEEEEEEEEvNT_6ParamsE)
        /*01d0*/ 	.word	0x00000000


	//----- nvinfo : EIATTR_MIN_STACK_SIZE
	.align		4
.L_88:
        /*01d4*/ 	.byte	0x04, 0x12
        /*01d6*/ 	.short	(.L_90 - .L_89)
	.align		4
.L_89:
        /*01d8*/ 	.word	index@(_ZN7cutlass13device_kernelIN5flash19enable_sm80_to_sm89INS1_16FlashAttnFwdSm80INS1_25CollectiveMainloopFwdSm80ILi8ELi1ELb1EN4cute5tupleIJNS5_1CILi128EEENS7_ILi96EEES8_EEELi128ENS_10bfloat16_tEfNS_4arch4Sm80ELb0ELb1ELb0ELb0ELb0ELb0ELb1ELb0EEENS1_21CollectiveEpilogueFwdINS6_IJS8_S8_S9_EEENS6_IJNS7_ILi1EEESH_SH_EEESB_SD_Li256ELb0ELb1ELb0ELb0EEENS1_19SingleTileSchedulerILb0ELb0ELb1ELi128EEEEEEEEEvNT_6ParamsE)
        /*01dc*/ 	.word	0x00000000


	//----- nvinfo : EIATTR_MIN_STACK_SIZE
	.align		4
.L_90:
        /*01e0*/ 	.byte	0x04, 0x12
        /*01e2*/ 	.short	(.L_92 - .L_91)
	.align		4
.L_91:
        /*01e4*/ 	.word	index@(_ZN7cutlass13device_kernelIN5flash19enable_sm80_to_sm89INS1_16FlashAttnFwdSm80INS1_25CollectiveMainloopFwdSm80ILi8ELi1ELb1EN4cute5tupleIJNS5_1CILi128EEENS7_ILi96EEES8_EEELi128ENS_10bfloat16_tEfNS_4arch4Sm80ELb0ELb1ELb0ELb1ELb0ELb0ELb1ELb0EEENS1_21CollectiveEpilogueFwdINS6_IJS8_S8_S9_EEENS6_IJNS7_ILi1EEESH_SH_EEESB_SD_Li256ELb1ELb1ELb0ELb0EEENS1_19SingleTileSchedulerILb1ELb0ELb1ELi128EEEEEEEEEvNT_6ParamsE)
        /*01e8*/ 	.word	0x00000000


	//----- nvinfo : EIATTR_MIN_STACK_SIZE
	.align		4
.L_92:
        /*01ec*/ 	.byte	0x04, 0x12
        /*01ee*/ 	.short	(.L_94 - .L_93)
	.align		4
.L_93:
        /*01f0*/ 	.word	index@(_ZN7cutlass13device_kernelIN5flash19enable_sm80_to_sm89INS1_16FlashAttnFwdSm80INS1_25CollectiveMainloopFwdSm80ILi8ELi1ELb1EN4cute5tupleIJNS5_1CILi128EEENS7_ILi96EEES8_EEELi128ENS_10bfloat16_tEfNS_4arch4Sm80ELb0ELb1ELb0ELb1ELb0ELb1ELb1ELb0EEENS1_21CollectiveEpilogueFwdINS6_IJS8_S8_S9_EEENS6_IJNS7_ILi1EEESH_SH_EEESB_SD_Li256ELb1ELb1ELb0ELb0EEENS1_19SingleTileSchedulerILb1ELb0ELb1ELi128EEEEEEEEEvNT_6ParamsE)
        /*01f4*/ 	.word	0x00000000


	//----- nvinfo : EIATTR_MIN_STACK_SIZE
	.align		4
.L_94:
        /*01f8*/ 	.byte	0x04, 0x12
        /*01fa*/ 	.short	(.L_96 - .L_95)
	.align		4
.L_95:
        /*01fc*/ 	.word	index@(_ZN7cutlass13device_kernelIN5flash19enable_sm80_to_sm89INS1_16FlashAttnFwdSm80INS1_25CollectiveMainloopFwdSm80ILi8ELi1ELb1EN4cute5tupleIJNS5_1CILi128EEES8_S8_EEELi128ENS_10bfloat16_tEfNS_4arch4Sm80ELb1ELb0ELb0ELb0ELb0ELb0ELb1ELb0EEENS1_21CollectiveEpilogueFwdIS9_NS6_IJNS7_ILi1EEESF_SF_EEESA_SC_Li256ELb0ELb1ELb0ELb0EEENS1_30DynamicPersistentTileSchedulerILi256ELi256ELb0ELb1ELb0EEEEEEEEEvNT_6ParamsE)
        /*0200*/ 	.word	0x00000000


	//----- nvinfo : EIATTR_MIN_STACK_SIZE
	.align		4
.L_96:
        /*0204*/ 	.byte	0x04, 0x12
        /*0206*/ 	.short	(.L_98 - .L_97)
	.align		4
.L_97:
        /*0208*/ 	.word	index@(_ZN7cutlass13device_kernelIN5flash19enable_sm80_to_sm89INS1_16FlashAttnFwdSm80INS1_25CollectiveMainloopFwdSm80ILi8ELi1ELb1EN4cute5tupleIJNS5_1CILi128EEES8_S8_EEELi128ENS_10bfloat16_tEfNS_4arch4Sm80ELb1ELb0ELb0ELb1ELb0ELb0ELb1ELb0EEENS1_21CollectiveEpilogueFwdIS9_NS6_IJNS7_ILi1EEESF_SF_EEESA_SC_Li256ELb1ELb1ELb0ELb0EEENS1_19SingleTileSchedulerILb1ELb0ELb1ELi128EEEEEEEEEvNT_6ParamsE)
        /*020c*/ 	.word	0x00000000


	//----- nvinfo : EIATTR_MIN_STACK_SIZE
	.align		4
.L_98:
        /*0210*/ 	.byte	0x04, 0x12
        /*0212*/ 	.short	(.L_100 - .L_99)
	.align		4
.L_99:
        /*0214*/ 	.word	index@(_ZN7cutlass13device_kernelIN5flash19enable_sm80_to_sm89INS1_16FlashAttnFwdSm80INS1_25CollectiveMainloopFwdSm80ILi8ELi1ELb1EN4cute5tupleIJNS5_1CILi128EEES8_S8_EEELi128ENS_10bfloat16_tEfNS_4arch4Sm80ELb1ELb0ELb0ELb1ELb0ELb1ELb1ELb0EEENS1_21CollectiveEpilogueFwdIS9_NS6_IJNS7_ILi1EEESF_SF_EEESA_SC_Li256ELb1ELb1ELb0ELb0EEENS1_19SingleTileSchedulerILb1ELb0ELb1ELi128EEEEEEEEEvNT_6ParamsE)
        /*0218*/ 	.word	0x00000000


	//----- nvinfo : EIATTR_MIN_STACK_SIZE
	.align		4
.L_100:
        /*021c*/ 	.byte	0x04, 0x12
        /*021e*/ 	.short	(.L_102 - .L_101)
	.align		4
.L_101:
        /*0220*/ 	.word	index@(_ZN7cutlass13device_kernelIN5flash19enable_sm80_to_sm89INS1_16FlashAttnFwdSm80INS1_25CollectiveMainloopFwdSm80ILi4ELi1ELb0EN4cute5tupleIJNS5_1CILi128EEENS7_ILi64EEES8_EEELi128ENS_10bfloat16_tEfNS_4arch4Sm80ELb0ELb0ELb0ELb0ELb0ELb0ELb1ELb0EEENS1_21CollectiveEpilogueFwdINS6_IJS8_S8_S9_EEENS6_IJNS7_ILi1EEESH_SH_EEESB_SD_Li128ELb0ELb1ELb0ELb0EEENS1_19SingleTileSchedulerILb0ELb0ELb1ELi128EEEEEEEEEvNT_6ParamsE)
        /*0224*/ 	.word	0x00000000


	//----- nvinfo : EIATTR_MIN_STACK_SIZE
	.align		4
.L_102:
        /*0228*/ 	.byte	0x04, 0x12
        /*022a*/ 	.short	(.L_104 - .L_103)
	.align		4
.L_103:
        /*022c*/ 	.word	index@(_ZN7cutlass13device_kernelIN5flash19enable_sm80_to_sm89INS1_16FlashAttnFwdSm80INS1_25CollectiveMainloopFwdSm80ILi4ELi1ELb0EN4cute5tupleIJNS5_1CILi128EEENS7_ILi64EEES8_EEELi128ENS_10bfloat16_tEfNS_4arch4Sm80ELb0ELb0ELb0ELb1ELb0ELb0ELb1ELb0EEENS1_21CollectiveEpilogueFwdINS6_IJS8_S8_S9_EEENS6_IJNS7_ILi1EEESH_SH_EEESB_SD_Li128ELb1ELb1ELb0ELb0EEENS1_19SingleTileSchedulerILb1ELb0ELb1ELi128EEEEEEEEEvNT_6ParamsE)
        /*0230*/ 	.word	0x00000000


	//----- nvinfo : EIATTR_MIN_STACK_SIZE
	.align		4
.L_104:
        /*0234*/ 	.byte	0x04, 0x12
        /*0236*/ 	.short	(.L_106 - .L_105)
	.align		4
.L_105:
        /*0238*/ 	.word	index@(_ZN7cutlass13device_kernelIN5flash19enable_sm80_to_sm89INS1_16FlashAttnFwdSm80INS1_25CollectiveMainloopFwdSm80ILi4ELi1ELb0EN4cute5tupleIJNS5_1CILi128EEENS7_ILi64EEES8_EEELi128ENS_10bfloat16_tEfNS_4arch4Sm80ELb0ELb0ELb0ELb1ELb0ELb1ELb1ELb0EEENS1_21CollectiveEpilogueFwdINS6_IJS8_S8_S9_EEENS6_IJNS7_ILi1EEESH_SH_EEESB_SD_Li128ELb1ELb1ELb0ELb0EEENS1_19SingleTileSchedulerILb1ELb0ELb1ELi128EEEEEEEEEvNT_6ParamsE)
        /*023c*/ 	.word	0x00000000


	//----- nvinfo : EIATTR_MIN_STACK_SIZE
	.align		4
.L_106:
        /*0240*/ 	.byte	0x04, 0x12
        /*0242*/ 	.short	(.L_108 - .L_107)
	.align		4
.L_107:
        /*0244*/ 	.word	index@(_ZN7cutlass13device_kernelIN5flash19enable_sm80_to_sm89INS1_16FlashAttnFwdSm80INS1_25CollectiveMainloopFwdSm80ILi4ELi1ELb0EN4cute5tupleIJNS5_1CILi128EEENS7_ILi48EEES8_EEELi128ENS_10bfloat16_tEfNS_4arch4Sm80ELb0ELb1ELb0ELb0ELb0ELb0ELb1ELb0EEENS1_21CollectiveEpilogueFwdINS6_IJS8_S8_S9_EEENS6_IJNS7_ILi1EEESH_SH_EEESB_SD_Li128ELb0ELb1ELb0ELb0EEENS1_19SingleTileSchedulerILb0ELb0ELb1ELi128EEEEEEEEEvNT_6ParamsE)
        /*0248*/ 	.word	0x00000000


	//----- nvinfo : EIATTR_MIN_STACK_SIZE
	.align		4
.L_108:
        /*024c*/ 	.byte	0x04, 0x12
        /*024e*/ 	.short	(.L_110 - .L_109)
	.align		4
.L_109:
        /*0250*/ 	.word	index@(_ZN7cutlass13device_kernelIN5flash19enable_sm80_to_sm89INS1_16FlashAttnFwdSm80INS1_25CollectiveMainloopFwdSm80ILi4ELi1ELb0EN4cute5tupleIJNS5_1CILi128EEENS7_ILi48EEES8_EEELi128ENS_10bfloat16_tEfNS_4arch4Sm80ELb0ELb1ELb0ELb1ELb0ELb0ELb1ELb0EEENS1_21CollectiveEpilogueFwdINS6_IJS8_S8_S9_EEENS6_IJNS7_ILi1EEESH_SH_EEESB_SD_Li128ELb1ELb1ELb0ELb0EEENS1_19SingleTileSchedulerILb1ELb0ELb1ELi128EEEEEEEEEvNT_6ParamsE)
        /*0254*/ 	.word	0x00000000


	//----- nvinfo : EIATTR_MIN_STACK_SIZE
	.align		4
.L_110:
        /*0258*/ 	.byte	0x04, 0x12
        /*025a*/ 	.short	(.L_112 - .L_111)
	.align		4
.L_111:
        /*025c*/ 	.word	index@(_ZN7cutlass13device_kernelIN5flash19enable_sm80_to_sm89INS1_16FlashAttnFwdSm80INS1_25CollectiveMainloopFwdSm80ILi4ELi1ELb0EN4cute5tupleIJNS5_1CILi128EEENS7_ILi48EEES8_EEELi128ENS_10bfloat16_tEfNS_4arch4Sm80ELb0ELb1ELb0ELb1ELb0ELb1ELb1ELb0EEENS1_21CollectiveEpilogueFwdINS6_IJS8_S8_S9_EEENS6_IJNS7_ILi1EEESH_SH_EEESB_SD_Li128ELb1ELb1ELb0ELb0EEENS1_19SingleTileSchedulerILb1ELb0ELb1ELi128EEEEEEEEEvNT_6ParamsE)
        /*0260*/ 	.word	0x00000000


	//----- nvinfo : EIATTR_MIN_STACK_SIZE
	.align		4
.L_112:
        /*0264*/ 	.byte	0x04, 0x12
        /*0266*/ 	.short	(.L_114 - .L_113)
	.align		4
.L_113:
        /*0268*/ 	.word	index@(_ZN7cutlass13device_kernelIN5flash19enable_sm80_to_sm89INS1_16FlashAttnFwdSm80INS1_25CollectiveMainloopFwdSm80ILi4ELi1ELb0EN4cute5tupleIJNS5_1CILi128EEENS7_ILi64EEES8_EEELi128ENS_10bfloat16_tEfNS_4arch4Sm80ELb1ELb0ELb0ELb0ELb0ELb0ELb1ELb0EEENS1_21CollectiveEpilogueFwdINS6_IJS8_S8_S9_EEENS6_IJNS7_ILi1EEESH_SH_EEESB_SD_Li128ELb0ELb1ELb0ELb0EEENS1_30DynamicPersistentTileSchedulerILi128ELi128ELb0ELb1ELb0EEEEEEEEEvNT_6ParamsE)
        /*026c*/ 	.word	0x00000000


	//----- nvinfo : EIATTR_MIN_STACK_SIZE
	.align		4
.L_114:
        /*0270*/ 	.byte	0x04, 0x12
        /*0272*/ 	.short	(.L_116 - .L_115)
	.align		4
.L_115:
        /*0274*/ 	.word	index@(_ZN7cutlass13device_kernelIN5flash19enable_sm80_to_sm89INS1_16FlashAttnFwdSm80INS1_25CollectiveMainloopFwdSm80ILi4ELi1ELb0EN4cute5tupleIJNS5_1CILi128EEENS7_ILi64EEES8_EEELi128ENS_10bfloat16_tEfNS_4arch4Sm80ELb1ELb0ELb0ELb1ELb0ELb0ELb1ELb0EEENS1_21CollectiveEpilogueFwdINS6_IJS8_S8_S9_EEENS6_IJNS7_ILi1EEESH_SH_EEESB_SD_Li128ELb1ELb1ELb0ELb0EEENS1_19SingleTileSchedulerILb1ELb0ELb1ELi128EEEEEEEEEvNT_6ParamsE)
        /*0278*/ 	.word	0x00000000


	//----- nvinfo : EIATTR_MIN_STACK_SIZE
	.align		4
.L_116:
        /*027c*/ 	.byte	0x04, 0x12
        /*027e*/ 	.short	(.L_118 - .L_117)
	.align		4
.L_117:
        /*0280*/ 	.word	index@(_ZN7cutlass13device_kernelIN5flash19enable_sm80_to_sm89INS1_16FlashAttnFwdSm80INS1_25CollectiveMainloopFwdSm80ILi4ELi1ELb0EN4cute5tupleIJNS5_1CILi128EEENS7_ILi64EEES8_EEELi128ENS_10bfloat16_tEfNS_4arch4Sm80ELb1ELb0ELb0ELb1ELb0ELb1ELb1ELb0EEENS1_21CollectiveEpilogueFwdINS6_IJS8_S8_S9_EEENS6_IJNS7_ILi1EEESH_SH_EEESB_SD_Li128ELb1ELb1ELb0ELb0EEENS1_19SingleTileSchedulerILb1ELb0ELb1ELi128EEEEEEEEEvNT_6ParamsE)
        /*0284*/ 	.word	0x00000000
.L_118:


//--------------------- .nv.compat                --------------------------
	.section	.nv.compat,"",@"SHT_CUDA_COMPAT_INFO"
	.align	4
        /*0000*/ 	.byte	0x02, 0x09, 0x01, 0x00, 0x02, 0x02, 0x01, 0x00, 0x02, 0x05, 0x05, 0x00, 0x03, 0x07, 0x01, 0x01
        /*0010*/ 	.byte	0x02, 0x03, 0x00, 0x00, 0x02, 0x06, 0x01, 0x00, 0x04, 0x0b, 0x08, 0x00, 0x00, 0x00, 0x00, 0x00
        /*0020*/ 	.byte	0x00, 0x00, 0x00, 0x00


//--------------------- .nv.info._ZN7cutlass13device_kernelIN5flash19enable_sm80_to_sm89INS1_16FlashAttnFwdSm80INS1_25CollectiveMainloopFwdSm80ILi8ELi1ELb1EN4cute5tupleIJNS5_1CILi128EEES8_S8_EEELi128ENS_10bfloat16_tEfNS_4arch4Sm80ELb0ELb0ELb0ELb0ELb0ELb0ELb1ELb0EEENS1_21CollectiveEpilogueFwdIS9_NS6_IJNS7_ILi1EEESF_SF_EEESA_SC_Li256ELb0ELb1ELb0ELb0EEENS1_19SingleTileSchedulerILb0ELb0ELb1ELi128EEEEEEEEEvNT_6ParamsE --------------------------
	.section	.nv.info._ZN7cutlass13device_kernelIN5flash19enable_sm80_to_sm89INS1_16FlashAttnFwdSm80INS1_25CollectiveMainloopFwdSm80ILi8ELi1ELb1EN4cute5tupleIJNS5_1CILi128EEES8_S8_EEELi128ENS_10bfloat16_tEfNS_4arch4Sm80ELb0ELb0ELb0ELb0ELb0ELb0ELb1ELb0EEENS1_21CollectiveEpilogueFwdIS9_NS6_IJNS7_ILi1EEESF_SF_EEESA_SC_Li256ELb0ELb1ELb0ELb0EEENS1_19SingleTileSchedulerILb0ELb0ELb1ELi128EEEEEEEEEvNT_6ParamsE,"",@"SHT_CUDA_INFO"
	.sectionflags	@""
	.align	4


	//----- nvinfo : EIATTR_CUDA_API_VERSION
	.align		4
        /*0000*/ 	.byte	0x04, 0x37
        /*0002*/ 	.short	(.L_120 - .L_119)
.L_119:
        /*0004*/ 	.word	0x00000082


	//----- nvinfo : EIATTR_KPARAM_INFO
	.align		4
.L_120:
        /*0008*/ 	.byte	0x04, 0x17
        /*000a*/ 	.short	(.L_122 - .L_121)
.L_121:
        /*000c*/ 	.word	0x00000000
        /*0010*/ 	.short	0x0000
        /*0012*/ 	.short	0x0000
        /*0014*/ 	.byte	0x00, 0xf0, 0x61, 0x10


	//----- nvinfo : EIATTR_SPARSE_MMA_MASK
	.align		4
.L_122:
        /*0018*/ 	.byte	0x03, 0x50
        /*001a*/ 	.short	0x0000


	//----- nvinfo : EIATTR_MAXREG_COUNT
	.align		4
        /*001c*/ 	.byte	0x03, 0x1b
        /*001e*/ 	.short	0x00ff


	//----- nvinfo : EIATTR_MERCURY_ISA_VERSION
	.align		4
        /*0020*/ 	.byte	0x03, 0x5f
        /*0022*/ 	.short	0x0101


	//----- nvinfo : EIATTR_EXIT_INSTR_OFFSETS
	.align		4
        /*0024*/ 	.byte	0x04, 0x1c
        /*0026*/ 	.short	(.L_124 - .L_123)


	//   ....[0]....
.L_123:
        /*0028*/ 	.word	0x00000010


	//----- nvinfo : EIATTR_MAX_THREADS
	.align		4
.L_124:
        /*002c*/ 	.byte	0x04, 0x05
        /*002e*/ 	.short	(.L_126 - .L_125)
.L_125:
        /*0030*/ 	.word	0x00000100
        /*0034*/ 	.word	0x00000001
        /*0038*/ 	.word	0x00000001


	//----- nvinfo : EIATTR_CBANK_PARAM_SIZE
	.align		4
.L_126:
        /*003c*/ 	.byte	0x03, 0x19
        /*003e*/ 	.short	0x0418


	//----- nvinfo : EIATTR_PARAM_CBANK
	.align		4
        /*0040*/ 	.byte	0x04, 0x0a
        /*0042*/ 	.short	(.L_128 - .L_127)
	.align		4
.L_127:
        /*0044*/ 	.word	index@(.nv.constant0._ZN7cutlass13device_kernelIN5flash19enable_sm80_to_sm89INS1_16FlashAttnFwdSm80INS1_25CollectiveMainloopFwdSm80ILi8ELi1ELb1EN4cute5tupleIJNS5_1CILi128EEES8_S8_EEELi128ENS_10bfloat16_tEfNS_4arch4Sm80ELb0ELb0ELb0ELb0ELb0ELb0ELb1ELb0EEENS1_21CollectiveEpilogueFwdIS9_NS6_IJNS7_ILi1EEESF_SF_EEESA_SC_Li256ELb0ELb1ELb0ELb0EEENS1_19SingleTileSchedulerILb0ELb0ELb1ELi128EEEEEEEEEvNT_6ParamsE)
        /*0048*/ 	.short	0x0210
        /*004a*/ 	.short	0x0418


	//----- nvinfo : EIATTR_SW_WAR
	.align		4
.L_128:
        /*004c*/ 	.byte	0x04, 0x36
        /*004e*/ 	.short	(.L_130 - .L_129)
.L_129:
        /*0050*/ 	.word	0x00000008
.L_130:


//--------------------- .nv.info._ZN7cutlass13device_kernelIN5flash19enable_sm80_to_sm89INS1_16FlashAttnFwdSm80INS1_25CollectiveMainloopFwdSm80ILi8ELi1ELb1EN4cute5tupleIJNS5_1CILi128EEES8_S8_EEELi128ENS_10bfloat16_tEfNS_4arch4Sm80ELb0ELb0ELb0ELb1ELb0ELb0ELb1ELb0EEENS1_21CollectiveEpilogueFwdIS9_NS6_IJNS7_ILi1EEESF_SF_EEESA_SC_Li256ELb1ELb1ELb0ELb0EEENS1_19SingleTileSchedulerILb1ELb0ELb1ELi128EEEEEEEEEvNT_6ParamsE --------------------------
	.section	.nv.info._ZN7cutlass13device_kernelIN5flash19enable_sm80_to_sm89INS1_16FlashAttnFwdSm80INS1_25CollectiveMainloopFwdSm80ILi8ELi1ELb1EN4cute5tupleIJNS5_1CILi128EEES8_S8_EEELi128ENS_10bfloat16_tEfNS_4arch4Sm80ELb0ELb0ELb0ELb1ELb0ELb0ELb1ELb0EEENS1_21CollectiveEpilogueFwdIS9_NS6_IJNS7_ILi1EEESF_SF_EEESA_SC_Li256ELb1ELb1ELb0ELb0EEENS1_19SingleTileSchedulerILb1ELb0ELb1ELi128EEEEEEEEEvNT_6ParamsE,"",@"SHT_CUDA_INFO"
	.sectionflags	@""
	.align	4


	//----- nvinfo : EIATTR_CUDA_API_VERSION
	.align		4
        /*0000*/ 	.byte	0x04, 0x37
        /*0002*/ 	.short	(.L_132 - .L_131)
.L_131:
        /*0004*/ 	.word	0x00000082


	//----- nvinfo : EIATTR_KPARAM_INFO
	.align		4
.L_132:
        /*0008*/ 	.byte	0x04, 0x17
        /*000a*/ 	.short	(.L_134 - .L_133)
.L_133:
        /*000c*/ 	.word	0x00000000
        /*0010*/ 	.short	0x0000
        /*0012*/ 	.short	0x0000
        /*0014*/ 	.byte	0x00, 0xf0, 0x61, 0x10


	//----- nvinfo : EIATTR_SPARSE_MMA_MASK
	.align		4
.L_134:
        /*0018*/ 	.byte	0x03, 0x50
        /*001a*/ 	.short	0x0000


	//----- nvinfo : EIATTR_MAXREG_COUNT
	.align		4
        /*001c*/ 	.byte	0x03, 0x1b
        /*001e*/ 	.short	0x00ff


	//----- nvinfo : EIATTR_MERCURY_ISA_VERSION
	.align		4
        /*0020*/ 	.byte	0x03, 0x5f
        /*0022*/ 	.short	0x0101


	//----- nvinfo : EIATTR_EXIT_INSTR_OFFSETS
	.align		4
        /*0024*/ 	.byte	0x04, 0x1c
        /*0026*/ 	.short	(.L_136 - .L_135)


	//   ....[0]....
.L_135:
        /*0028*/ 	.word	0x00000010


	//----- nvinfo : EIATTR_MAX_THREADS
	.align		4
.L_136:
        /*002c*/ 	.byte	0x04, 0x05
        /*002e*/ 	.short	(.L_138 - .L_137)
.L_137:
        /*0030*/ 	.word	0x00000100
        /*0034*/ 	.word	0x00000001
        /*0038*/ 	.word	0x00000001


	//----- nvinfo : EIATTR_CBANK_PARAM_SIZE
	.align		4
.L_138:
        /*003c*/ 	.byte	0x03, 0x19
        /*003e*/ 	.short	0x0418


	//----- nvinfo : EIATTR_PARAM_CBANK
	.align		4
        /*0040*/ 	.byte	0x04, 0x0a
        /*0042*/ 	.short	(.L_140 - .L_139)
	.align		4
.L_139:
        /*0044*/ 	.word	index@(.nv.constant0._ZN7cutlass13device_kernelIN5flash19enable_sm80_to_sm89INS1_16FlashAttnFwdSm80INS1_25CollectiveMainloopFwdSm80ILi8ELi1ELb1EN4cute5tupleIJNS5_1CILi128EEES8_S8_EEELi128ENS_10bfloat16_tEfNS_4arch4Sm80ELb0ELb0ELb0ELb1ELb0ELb0ELb1ELb0EEENS1_21CollectiveEpilogueFwdIS9_NS6_IJNS7_ILi1EEESF_SF_EEESA_SC_Li256ELb1ELb1ELb0ELb0EEENS1_19SingleTileSchedulerILb1ELb0ELb1ELi128EEEEEEEEEvNT_6ParamsE)
        /*0048*/ 	.short	0x0210
        /*004a*/ 	.short	0x0418


	//----- nvinfo : EIATTR_SW_WAR
	.align		4
.L_140:
        /*004c*/ 	.byte	0x04, 0x36
        /*004e*/ 	.short	(.L_142 - .L_141)
.L_141:
        /*0050*/ 	.word	0x00000008
.L_142:


//--------------------- .nv.info._ZN7cutlass13device_kernelIN5flash19enable_sm80_to_sm89INS1_16FlashAttnFwdSm80INS1_25CollectiveMainloopFwdSm80ILi8ELi1ELb1EN4cute5tupleIJNS5_1CILi128EEES8_S8_EEELi128ENS_10bfloat16_tEfNS_4arch4Sm80ELb0ELb0ELb0ELb1ELb0ELb1ELb1ELb0EEENS1_21CollectiveEpilogueFwdIS9_NS6_IJNS7_ILi1EEESF_SF_EEESA_SC_Li256ELb1ELb1ELb0ELb0EEENS1_19SingleTileSchedulerILb1ELb0ELb1ELi128EEEEEEEEEvNT_6ParamsE --------------------------
	.section	.nv.info._ZN7cutlass13device_kernelIN5flash19enable_sm80_to_sm89INS1_16FlashAttnFwdSm80INS1_25CollectiveMainloopFwdSm80ILi8ELi1ELb1EN4cute5tupleIJNS5_1CILi128EEES8_S8_EEELi128ENS_10bfloat16_tEfNS_4arch4Sm80ELb0ELb0ELb0ELb1ELb0ELb1ELb1ELb0EEENS1_21CollectiveEpilogueFwdIS9_NS6_IJNS7_ILi1EEESF_SF_EEESA_SC_Li256ELb1ELb1ELb0ELb0EEENS1_19SingleTileSchedulerILb1ELb0ELb1ELi128EEEEEEEEEvNT_6ParamsE,"",@"SHT_CUDA_INFO"
	.sectionflags	@""
	.align	4


	//----- nvinfo : EIATTR_CUDA_API_VERSION
	.align		4
        /*0000*/ 	.byte	0x04, 0x37
        /*0002*/ 	.short	(.L_144 - .L_143)
.L_143:
        /*0004*/ 	.word	0x00000082


	//----- nvinfo : EIATTR_KPARAM_INFO
	.align		4
.L_144:
        /*0008*/ 	.byte	0x04, 0x17
        /*000a*/ 	.short	(.L_146 - .L_145)
.L_145:
        /*000c*/ 	.word	0x00000000
        /*0010*/ 	.short	0x0000
        /*0012*/ 	.short	0x0000
        /*0014*/ 	.byte	0x00, 0xf0, 0x61, 0x10


	//----- nvinfo : EIATTR_SPARSE_MMA_MASK
	.align		4
.L_146:
        /*0018*/ 	.byte	0x03, 0x50
        /*001a*/ 	.short	0x0000


	//----- nvinfo : EIATTR_MAXREG_COUNT
	.align		4
        /*001c*/ 	.byte	0x03, 0x1b
        /*001e*/ 	.short	0x00ff


	//----- nvinfo : EIATTR_MERCURY_ISA_VERSION
	.align		4
        /*0020*/ 	.byte	0x03, 0x5f
        /*0022*/ 	.short	0x0101


	//----- nvinfo : EIATTR_EXIT_INSTR_OFFSETS
	.align		4
        /*0024*/ 	.byte	0x04, 0x1c
        /*0026*/ 	.short	(.L_148 - .L_147)


	//   ....[0]....
.L_147:
        /*0028*/ 	.word	0x00000010


	//----- nvinfo : EIATTR_MAX_THREADS
	.align		4
.L_148:
        /*002c*/ 	.byte	0x04, 0x05
        /*002e*/ 	.short	(.L_150 - .L_149)
.L_149:
        /*0030*/ 	.word	0x00000100
        /*0034*/ 	.word	0x00000001
        /*0038*/ 	.word	0x00000001


	//----- nvinfo : EIATTR_CBANK_PARAM_SIZE
	.align		4
.L_150:
        /*003c*/ 	.byte	0x03, 0x19
        /*003e*/ 	.short	0x0418


	//----- nvinfo : EIATTR_PARAM_CBANK
	.align		4
        /*0040*/ 	.byte	0x04, 0x0a
        /*0042*/ 	.short	(.L_152 - .L_151)
	.align		4
.L_151:
        /*0044*/ 	.word	index@(.nv.constant0._ZN7cutlass13device_kernelIN5flash19enable_sm80_to_sm89INS1_16FlashAttnFwdSm80INS1_25CollectiveMainloopFwdSm80ILi8ELi1ELb1EN4cute5tupleIJNS5_1CILi128EEES8_S8_EEELi128ENS_10bfloat16_tEfNS_4arch4Sm80ELb0ELb0ELb0ELb1ELb0ELb1ELb1ELb0EEENS1_21CollectiveEpilogueFwdIS9_NS6_IJNS7_ILi1EEESF_SF_EEESA_SC_Li256ELb1ELb1ELb0ELb0EEENS1_19SingleTileSchedulerILb1ELb0ELb1ELi128EEEEEEEEEvNT_6ParamsE)
        /*0048*/ 	.short	0x0210
        /*004a*/ 	.short	0x0418


	//----- nvinfo : EIATTR_SW_WAR
	.align		4
.L_152:
        /*004c*/ 	.byte	0x04, 0x36
        /*004e*/ 	.short	(.L_154 - .L_153)
.L_153:
        /*0050*/ 	.word	0x00000008
.L_154:


//--------------------- .nv.info._ZN7cutlass13device_kernelIN5flash19enable_sm80_to_sm89INS1_16FlashAttnFwdSm80INS1_25CollectiveMainloopFwdSm80ILi8ELi1ELb1EN4cute5tupleIJNS5_1CILi128EEENS7_ILi96EEES8_EEELi128ENS_10bfloat16_tEfNS_4arch4Sm80ELb0ELb1ELb0ELb0ELb0ELb0ELb1ELb0EEENS1_21CollectiveEpilogueFwdINS6_IJS8_S8_S9_EEENS6_IJNS7_ILi1EEESH_SH_EEESB_SD_Li256ELb0ELb1ELb0ELb0EEENS1_19SingleTileSchedulerILb0ELb0ELb1ELi128EEEEEEEEEvNT_6ParamsE --------------------------
	.section	.nv.info._ZN7cutlass13device_kernelIN5flash19enable_sm80_to_sm89INS1_16FlashAttnFwdSm80INS1_25CollectiveMainloopFwdSm80ILi8ELi1ELb1EN4cute5tupleIJNS5_1CILi128EEENS7_ILi96EEES8_EEELi128ENS_10bfloat16_tEfNS_4arch4Sm80ELb0ELb1ELb0ELb0ELb0ELb0ELb1ELb0EEENS1_21CollectiveEpilogueFwdINS6_IJS8_S8_S9_EEENS6_IJNS7_ILi1EEESH_SH_EEESB_SD_Li256ELb0ELb1ELb0ELb0EEENS1_19SingleTileSchedulerILb0ELb0ELb1ELi128EEEEEEEEEvNT_6ParamsE,"",@"SHT_CUDA_INFO"
	.sectionflags	@""
	.align	4


	//----- nvinfo : EIATTR_CUDA_API_VERSION
	.align		4
        /*0000*/ 	.byte	0x04, 0x37
        /*0002*/ 	.short	(.L_156 - .L_155)
.L_155:
        /*0004*/ 	.word	0x00000082


	//----- nvinfo : EIATTR_KPARAM_INFO
	.align		4
.L_156:
        /*0008*/ 	.byte	0x04, 0x17
        /*000a*/ 	.short	(.L_158 - .L_157)
.L_157:
        /*000c*/ 	.word	0x00000000
        /*0010*/ 	.short	0x0000
        /*0012*/ 	.short	0x0000
        /*0014*/ 	.byte	0x00, 0xf0, 0x61, 0x10


	//----- nvinfo : EIATTR_SPARSE_MMA_MASK
	.align		4
.L_158:
        /*0018*/ 	.byte	0x03, 0x50
        /*001a*/ 	.short	0x0000


	//----- nvinfo : EIATTR_MAXREG_COUNT
	.align		4
        /*001c*/ 	.byte	0x03, 0x1b
        /*001e*/ 	.short	0x00ff


	//----- nvinfo : EIATTR_MERCURY_ISA_VERSION
	.align		4
        /*0020*/ 	.byte	0x03, 0x5f
        /*0022*/ 	.short	0x0101


	//----- nvinfo : EIATTR_EXIT_INSTR_OFFSETS
	.align		4
        /*0024*/ 	.byte	0x04, 0x1c
        /*0026*/ 	.short	(.L_160 - .L_159)


	//   ....[0]....
.L_159:
        /*0028*/ 	.word	0x00000010


	//----- nvinfo : EIATTR_MAX_THREADS
	.align		4
.L_160:
        /*002c*/ 	.byte	0x04, 0x05
        /*002e*/ 	.short	(.L_162 - .L_161)
.L_161:
        /*0030*/ 	.word	0x00000100
        /*0034*/ 	.word	0x00000001
        /*0038*/ 	.word	0x00000001


	//----- nvinfo : EIATTR_CBANK_PARAM_SIZE
	.align		4
.L_162:
        /*003c*/ 	.byte	0x03, 0x19
        /*003e*/ 	.short	0x0418


	//----- nvinfo : EIATTR_PARAM_CBANK
	.align		4
        /*0040*/ 	.byte	0x04, 0x0a
        /*0042*/ 	.short	(.L_164 - .L_163)
	.align		4
.L_163:
        /*0044*/ 	.word	index@(.nv.constant0._ZN7cutlass13device_kernelIN5flash19enable_sm80_to_sm89INS1_16FlashAttnFwdSm80INS1_25CollectiveMainloopFwdSm80ILi8ELi1ELb1EN4cute5tupleIJNS5_1CILi128EEENS7_ILi96EEES8_EEELi128ENS_10bfloat16_tEfNS_4arch4Sm80ELb0ELb1ELb0ELb0ELb0ELb0ELb1ELb0EEENS1_21CollectiveEpilogueFwdINS6_IJS8_S8_S9_EEENS6_IJNS7_ILi1EEESH_SH_EEESB_SD_Li256ELb0ELb1ELb0ELb0EEENS1_19SingleTileSchedulerILb0ELb0ELb1ELi128EEEEEEEEEvNT_6ParamsE)
        /*0048*/ 	.short	0x0210
        /*004a*/ 	.short	0x0418


	//----- nvinfo : EIATTR_SW_WAR
	.align		4
.L_164:
        /*004c*/ 	.byte	0x04, 0x36
        /*004e*/ 	.short	(.L_166 - .L_165)
.L_165:
        /*0050*/ 	.word	0x00000008
.L_166:


//--------------------- .nv.info._ZN7cutlass13device_kernelIN5flash19enable_sm80_to_sm89INS1_16FlashAttnFwdSm80INS1_25CollectiveMainloopFwdSm80ILi8ELi1ELb1EN4cute5tupleIJNS5_1CILi128EEENS7_ILi96EEES8_EEELi128ENS_10bfloat16_tEfNS_4arch4Sm80ELb0ELb1ELb0ELb1ELb0ELb0ELb1ELb0EEENS1_21CollectiveEpilogueFwdINS6_IJS8_S8_S9_EEENS6_IJNS7_ILi1EEESH_SH_EEESB_SD_Li256ELb1ELb1ELb0ELb0EEENS1_19SingleTileSchedulerILb1ELb0ELb1ELi128EEEEEEEEEvNT_6ParamsE --------------------------
	.section	.nv.info._ZN7cutlass13device_kernelIN5flash19enable_sm80_to_sm89INS1_16FlashAttnFwdSm80INS1_25CollectiveMainloopFwdSm80ILi8ELi1ELb1EN4cute5tupleIJNS5_1CILi128EEENS7_ILi96EEES8_EEELi128ENS_10bfloat16_tEfNS_4arch4Sm80ELb0ELb1ELb0ELb1ELb0ELb0ELb1ELb0EEENS1_21CollectiveEpilogueFwdINS6_IJS8_S8_S9_EEENS6_IJNS7_ILi1EEESH_SH_EEESB_SD_Li256ELb1ELb1ELb0ELb0EEENS1_19SingleTileSchedulerILb1ELb0ELb1ELi128EEEEEEEEEvNT_6ParamsE,"",@"SHT_CUDA_INFO"
	.sectionflags	@""
	.align	4


	//----- nvinfo : EIATTR_CUDA_API_VERSION
	.align		4
        /*0000*/ 	.byte	0x04, 0x37
        /*0002*/ 	.short	(.L_168 - .L_167)
.L_167:
        /*0004*/ 	.word	0x00000082


	//----- nvinfo : EIATTR_KPARAM_INFO
	.align		4
.L_168:
        /*0008*/ 	.byte	0x04, 0x17
        /*000a*/ 	.short	(.L_170 - .L_169)
.L_169:
        /*000c*/ 	.word	0x00000000
        /*0010*/ 	.short	0x0000
        /*0012*/ 	.short	0x0000
        /*0014*/ 	.byte	0x00, 0xf0, 0x61, 0x10


	//----- nvinfo : EIATTR_SPARSE_MMA_MASK
	.align		4
.L_170:
        /*0018*/ 	.byte	0x03, 0x50
        /*001a*/ 	.short	0x0000


	//----- nvinfo : EIATTR_MAXREG_COUNT
	.align		4
        /*001c*/ 	.byte	0x03, 0x1b
        /*001e*/ 	.short	0x00ff


	//----- nvinfo : EIATTR_MERCURY_ISA_VERSION
	.align		4
        /*0020*/ 	.byte	0x03, 0x5f
        /*0022*/ 	.short	0x0101


	//----- nvinfo : EIATTR_EXIT_INSTR_OFFSETS
	.align		4
        /*0024*/ 	.byte	0x04, 0x1c
        /*0026*/ 	.short	(.L_172 - .L_171)


	//   ....[0]....
.L_171:
        /*0028*/ 	.word	0x00000010


	//----- nvinfo : EIATTR_MAX_THREADS
	.align		4
.L_172:
        /*002c*/ 	.byte	0x04, 0x05
        /*002e*/ 	.short	(.L_174 - .L_173)
.L_173:
        /*0030*/ 	.word	0x00000100
        /*0034*/ 	.word	0x00000001
        /*0038*/ 	.word	0x00000001


	//----- nvinfo : EIATTR_CBANK_PARAM_SIZE
	.align		4
.L_174:
        /*003c*/ 	.byte	0x03, 0x19
        /*003e*/ 	.short	0x0418


	//----- nvinfo : EIATTR_PARAM_CBANK
	.align		4
        /*0040*/ 	.byte	0x04, 0x0a
        /*0042*/ 	.short	(.L_176 - .L_175)
	.align		4
.L_175:
        /*0044*/ 	.word	index@(.nv.constant0._ZN7cutlass13device_kernelIN5flash19enable_sm80_to_sm89INS1_16FlashAttnFwdSm80INS1_25CollectiveMainloopFwdSm80ILi8ELi1ELb1EN4cute5tupleIJNS5_1CILi128EEENS7_ILi96EEES8_EEELi128ENS_10bfloat16_tEfNS_4arch4Sm80ELb0ELb1ELb0ELb1ELb0ELb0ELb1ELb0EEENS1_21CollectiveEpilogueFwdINS6_IJS8_S8_S9_EEENS6_IJNS7_ILi1EEESH_SH_EEESB_SD_Li256ELb1ELb1ELb0ELb0EEENS1_19SingleTileSchedulerILb1ELb0ELb1ELi128EEEEEEEEEvNT_6ParamsE)
        /*0048*/ 	.short	0x0210
        /*004a*/ 	.short	0x0418


	//----- nvinfo : EIATTR_SW_WAR
	.align		4
.L_176:
        /*004c*/ 	.byte	0x04, 0x36
        /*004e*/ 	.short	(.L_178 - .L_177)
.L_177:
        /*0050*/ 	.word	0x00000008
.L_178:


//--------------------- .nv.info._ZN7cutlass13device_kernelIN5flash19enable_sm80_to_sm89INS1_16FlashAttnFwdSm80INS1_25CollectiveMainloopFwdSm80ILi8ELi1ELb1EN4cute5tupleIJNS5_1CILi128EEENS7_ILi96EEES8_EEELi128ENS_10bfloat16_tEfNS_4arch4Sm80ELb0ELb1ELb0ELb1ELb0ELb1ELb1ELb0EEENS1_21CollectiveEpilogueFwdINS6_IJS8_S8_S9_EEENS6_IJNS7_ILi1EEESH_SH_EEESB_SD_Li256ELb1ELb1ELb0ELb0EEENS1_19SingleTileSchedulerILb1ELb0ELb1ELi128EEEEEEEEEvNT_6ParamsE --------------------------
	.section	.nv.info._ZN7cutlass13device_kernelIN5flash19enable_sm80_to_sm89INS1_16FlashAttnFwdSm80INS1_25CollectiveMainloopFwdSm80ILi8ELi1ELb1EN4cute5tupleIJNS5_1CILi128EEENS7_ILi96EEES8_EEELi128ENS_10bfloat16_tEfNS_4arch4Sm80ELb0ELb1ELb0ELb1ELb0ELb1ELb1ELb0EEENS1_21CollectiveEpilogueFwdINS6_IJS8_S8_S9_EEENS6_IJNS7_ILi1EEESH_SH_EEESB_SD_Li256ELb1ELb1ELb0ELb0EEENS1_19SingleTileSchedulerILb1ELb0ELb1ELi128EEEEEEEEEvNT_6ParamsE,"",@"SHT_CUDA_INFO"
	.sectionflags	@""
	.align	4


	//----- nvinfo : EIATTR_CUDA_API_VERSION
	.align		4
        /*0000*/ 	.byte	0x04, 0x37
        /*0002*/ 	.short	(.L_180 - .L_179)
.L_179:
        /*0004*/ 	.word	0x00000082


	//----- nvinfo : EIATTR_KPARAM_INFO
	.align		4
.L_180:
        /*0008*/ 	.byte	0x04, 0x17
        /*000a*/ 	.short	(.L_182 - .L_181)
.L_181:
        /*000c*/ 	.word	0x00000000
        /*0010*/ 	.short	0x0000
        /*0012*/ 	.short	0x0000
        /*0014*/ 	.byte	0x00, 0xf0, 0x61, 0x10


	//----- nvinfo : EIATTR_SPARSE_MMA_MASK
	.align		4
.L_182:
        /*0018*/ 	.byte	0x03, 0x50
        /*001a*/ 	.short	0x0000


	//----- nvinfo : EIATTR_MAXREG_COUNT
	.align		4
        /*001c*/ 	.byte	0x03, 0x1b
        /*001e*/ 	.short	0x00ff


	//----- nvinfo : EIATTR_MERCURY_ISA_VERSION
	.align		4
        /*0020*/ 	.byte	0x03, 0x5f
        /*0022*/ 	.short	0x0101


	//----- nvinfo : EIATTR_EXIT_INSTR_OFFSETS
	.align		4
        /*0024*/ 	.byte	0x04, 0x1c
        /*0026*/ 	.short	(.L_184 - .L_183)


	//   ....[0]....
.L_183:
        /*0028*/ 	.word	0x00000010


	//----- nvinfo : EIATTR_MAX_THREADS
	.align		4
.L_184:
        /*002c*/ 	.byte	0x04, 0x05
        /*002e*/ 	.short	(.L_186 - .L_185)
.L_185:
        /*0030*/ 	.word	0x00000100
        /*0034*/ 	.word	0x00000001
        /*0038*/ 	.word	0x00000001


	//----- nvinfo : EIATTR_CBANK_PARAM_SIZE
	.align		4
.L_186:
        /*003c*/ 	.byte	0x03, 0x19
        /*003e*/ 	.short	0x0418


	//----- nvinfo : EIATTR_PARAM_CBANK
	.align		4
        /*0040*/ 	.byte	0x04, 0x0a
        /*0042*/ 	.short	(.L_188 - .L_187)
	.align		4
.L_187:
        /*0044*/ 	.word	index@(.nv.constant0._ZN7cutlass13device_kernelIN5flash19enable_sm80_to_sm89INS1_16FlashAttnFwdSm80INS1_25CollectiveMainloopFwdSm80ILi8ELi1ELb1EN4cute5tupleIJNS5_1CILi128EEENS7_ILi96EEES8_EEELi128ENS_10bfloat16_tEfNS_4arch4Sm80ELb0ELb1ELb0ELb1ELb0ELb1ELb1ELb0EEENS1_21CollectiveEpilogueFwdINS6_IJS8_S8_S9_EEENS6_IJNS7_ILi1EEESH_SH_EEESB_SD_Li256ELb1ELb1ELb0ELb0EEENS1_19SingleTileSchedulerILb1ELb0ELb1ELi128EEEEEEEEEvNT_6ParamsE)
        /*0048*/ 	.short	0x0210
        /*004a*/ 	.short	0x0418


	//----- nvinfo : EIATTR_SW_WAR
	.align		4
.L_188:
        /*004c*/ 	.byte	0x04, 0x36
        /*004e*/ 	.short	(.L_190 - .L_189)
.L_189:
        /*0050*/ 	.word	0x00000008
.L_190:


//--------------------- .nv.info._ZN7cutlass13device_kernelIN5flash19enable_sm80_to_sm89INS1_16FlashAttnFwdSm80INS1_25CollectiveMainloopFwdSm80ILi8ELi1ELb1EN4cute5tupleIJNS5_1CILi128EEES8_S8_EEELi128ENS_10bfloat16_tEfNS_4arch4Sm80ELb1ELb0ELb0ELb0ELb0ELb0ELb1ELb0EEENS1_21CollectiveEpilogueFwdIS9_NS6_IJNS7_ILi1EEESF_SF_EEESA_SC_Li256ELb0ELb1ELb0ELb0EEENS1_30DynamicPersistentTileSchedulerILi256ELi256ELb0ELb1ELb0EEEEEEEEEvNT_6ParamsE --------------------------
	.section	.nv.info._ZN7cutlass13device_kernelIN5flash19enable_sm80_to_sm89INS1_16FlashAttnFwdSm80INS1_25CollectiveMainloopFwdSm80ILi8ELi1ELb1EN4cute5tupleIJNS5_1CILi128EEES8_S8_EEELi128ENS_10bfloat16_tEfNS_4arch4Sm80ELb1ELb0ELb0ELb0ELb0ELb0ELb1ELb0EEENS1_21CollectiveEpilogueFwdIS9_NS6_IJNS7_ILi1EEESF_SF_EEESA_SC_Li256ELb0ELb1ELb0ELb0EEENS1_30DynamicPersistentTileSchedulerILi256ELi256ELb0ELb1ELb0EEEEEEEEEvNT_6ParamsE,"",@"SHT_CUDA_INFO"
	.sectionflags	@""
	.align	4


	//----- nvinfo : EIATTR_CUDA_API_VERSION
	.align		4
        /*0000*/ 	.byte	0x04, 0x37
        /*0002*/ 	.short	(.L_192 - .L_191)
.L_191:
        /*0004*/ 	.word	0x00000082


	//----- nvinfo : EIATTR_KPARAM_INFO
	.align		4
.L_192:
        /*0008*/ 	.byte	0x04, 0x17
        /*000a*/ 	.short	(.L_194 - .L_193)
.L_193:
        /*000c*/ 	.word	0x00000000
        /*0010*/ 	.short	0x0000
        /*0012*/ 	.short	0x0000
        /*0014*/ 	.byte	0x00, 0xf0, 0xa1, 0x10


	//----- nvinfo : EIATTR_SPARSE_MMA_MASK
	.align		4
.L_194:
        /*0018*/ 	.byte	0x03, 0x50
        /*001a*/ 	.short	0x0000


	//----- nvinfo : EIATTR_MAXREG_COUNT
	.align		4
        /*001c*/ 	.byte	0x03, 0x1b
        /*001e*/ 	.short	0x00ff


	//----- nvinfo : EIATTR_MERCURY_ISA_VERSION
	.align		4
        /*0020*/ 	.byte	0x03, 0x5f
        /*0022*/ 	.short	0x0101


	//----- nvinfo : EIATTR_EXIT_INSTR_OFFSETS
	.align		4
        /*0024*/ 	.byte	0x04, 0x1c
        /*0026*/ 	.short	(.L_196 - .L_195)


	//   ....[0]....
.L_195:
        /*0028*/ 	.word	0x00000010


	//----- nvinfo : EIATTR_MAX_THREADS
	.align		4
.L_196:
        /*002c*/ 	.byte	0x04, 0x05
        /*002e*/ 	.short	(.L_198 - .L_197)
.L_197:
        /*0030*/ 	.word	0x00000100
        /*0034*/ 	.word	0x00000001
        /*0038*/ 	.word	0x00000001


	//----- nvinfo : EIATTR_CBANK_PARAM_SIZE
	.align		4
.L_198:
        /*003c*/ 	.byte	0x03, 0x19
        /*003e*/ 	.short	0x0428


	//----- nvinfo : EIATTR_PARAM_CBANK
	.align		4
        /*0040*/ 	.byte	0x04, 0x0a
        /*0042*/ 	.short	(.L_200 - .L_199)
	.align		4
.L_199:
        /*0044*/ 	.word	index@(.nv.constant0._ZN7cutlass13device_kernelIN5flash19enable_sm80_to_sm89INS1_16FlashAttnFwdSm80INS1_25CollectiveMainloopFwdSm80ILi8ELi1ELb1EN4cute5tupleIJNS5_1CILi128EEES8_S8_EEELi128ENS_10bfloat16_tEfNS_4arch4Sm80ELb1ELb0ELb0ELb0ELb0ELb0ELb1ELb0EEENS1_21CollectiveEpilogueFwdIS9_NS6_IJNS7_ILi1EEESF_SF_EEESA_SC_Li256ELb0ELb1ELb0ELb0EEENS1_30DynamicPersistentTileSchedulerILi256ELi256ELb0ELb1ELb0EEEEEEEEEvNT_6ParamsE)
        /*0048*/ 	.short	0x0210
        /*004a*/ 	.short	0x0428


	//----- nvinfo : EIATTR_SW_WAR
	.align		4
.L_200:
        /*004c*/ 	.byte	0x04, 0x36
        /*004e*/ 	.short	(.L_202 - .L_201)
.L_201:
        /*0050*/ 	.word	0x00000008
.L_202:


//--------------------- .nv.info._ZN7cutlass13device_kernelIN5flash19enable_sm80_to_sm89INS1_16FlashAttnFwdSm80INS1_25CollectiveMainloopFwdSm80ILi8ELi1ELb1EN4cute5tupleIJNS5_1CILi128EEES8_S8_EEELi128ENS_10bfloat16_tEfNS_4arch4Sm80ELb1ELb0ELb0ELb1ELb0ELb0ELb1ELb0EEENS1_21CollectiveEpilogueFwdIS9_NS6_IJNS7_ILi1EEESF_SF_EEESA_SC_Li256ELb1ELb1ELb0ELb0EEENS1_19SingleTileSchedulerILb1ELb0ELb1ELi128EEEEEEEEEvNT_6ParamsE --------------------------
	.section	.nv.info._ZN7cutlass13device_kernelIN5flash19enable_sm80_to_sm89INS1_16FlashAttnFwdSm80INS1_25CollectiveMainloopFwdSm80ILi8ELi1ELb1EN4cute5tupleIJNS5_1CILi128EEES8_S8_EEELi128ENS_10bfloat16_tEfNS_4arch4Sm80ELb1ELb0ELb0ELb1ELb0ELb0ELb1ELb0EEENS1_21CollectiveEpilogueFwdIS9_NS6_IJNS7_ILi1EEESF_SF_EEESA_SC_Li256ELb1ELb1ELb0ELb0EEENS1_19SingleTileSchedulerILb1ELb0ELb1ELi128EEEEEEEEEvNT_6ParamsE,"",@"SHT_CUDA_INFO"
	.sectionflags	@""
	.align	4


	//----- nvinfo : EIATTR_CUDA_API_VERSION
	.align		4
        /*0000*/ 	.byte	0x04, 0x37
        /*0002*/ 	.short	(.L_204 - .L_203)
.L_203:
        /*0004*/ 	.word	0x00000082


	//----- nvinfo : EIATTR_KPARAM_INFO
	.align		4
.L_204:
        /*0008*/ 	.byte	0x04, 0x17
        /*000a*/ 	.short	(.L_206 - .L_205)
.L_205:
        /*000c*/ 	.word	0x00000000
        /*0010*/ 	.short	0x0000
        /*0012*/ 	.short	0x0000
        /*0014*/ 	.byte	0x00, 0xf0, 0x61, 0x10


	//----- nvinfo : EIATTR_SPARSE_MMA_MASK
	.align		4
.L_206:
        /*0018*/ 	.byte	0x03, 0x50
        /*001a*/ 	.short	0x0000


	//----- nvinfo : EIATTR_MAXREG_COUNT
	.align		4
        /*001c*/ 	.byte	0x03, 0x1b
        /*001e*/ 	.short	0x00ff


	//----- nvinfo : EIATTR_MERCURY_ISA_VERSION
	.align		4
        /*0020*/ 	.byte	0x03, 0x5f
        /*0022*/ 	.short	0x0101


	//----- nvinfo : EIATTR_EXIT_INSTR_OFFSETS
	.align		4
        /*0024*/ 	.byte	0x04, 0x1c
        /*0026*/ 	.short	(.L_208 - .L_207)


	//   ....[0]....
.L_207:
        /*0028*/ 	.word	0x00000010


	//----- nvinfo : EIATTR_MAX_THREADS
	.align		4
.L_208:
        /*002c*/ 	.byte	0x04, 0x05
        /*002e*/ 	.short	(.L_210 - .L_209)
.L_209:
        /*0030*/ 	.word	0x00000100
        /*0034*/ 	.word	0x00000001
        /*0038*/ 	.word	0x00000001


	//----- nvinfo : EIATTR_CBANK_PARAM_SIZE
	.align		4
.L_210:
        /*003c*/ 	.byte	0x03, 0x19
        /*003e*/ 	.short	0x0418


	//----- nvinfo : EIATTR_PARAM_CBANK
	.align		4
        /*0040*/ 	.byte	0x04, 0x0a
        /*0042*/ 	.short	(.L_212 - .L_211)
	.align		4
.L_211:
        /*0044*/ 	.word	index@(.nv.constant0._ZN7cutlass13device_kernelIN5flash19enable_sm80_to_sm89INS1_16FlashAttnFwdSm80INS1_25CollectiveMainloopFwdSm80ILi8ELi1ELb1EN4cute5tupleIJNS5_1CILi128EEES8_S8_EEELi128ENS_10bfloat16_tEfNS_4arch4Sm80ELb1ELb0ELb0ELb1ELb0ELb0ELb1ELb0EEENS1_21CollectiveEpilogueFwdIS9_NS6_IJNS7_ILi1EEESF_SF_EEESA_SC_Li256ELb1ELb1ELb0ELb0EEENS1_19SingleTileSchedulerILb1ELb0ELb1ELi128EEEEEEEEEvNT_6ParamsE)
        /*0048*/ 	.short	0x0210
        /*004a*/ 	.short	0x0418


	//----- nvinfo : EIATTR_SW_WAR
	.align		4
.L_212:
        /*004c*/ 	.byte	0x04, 0x36
        /*004e*/ 	.short	(.L_214 - .L_213)
.L_213:
        /*0050*/ 	.word	0x00000008
.L_214:


//--------------------- .nv.info._ZN7cutlass13device_kernelIN5flash19enable_sm80_to_sm89INS1_16FlashAttnFwdSm80INS1_25CollectiveMainloopFwdSm80ILi8ELi1ELb1EN4cute5tupleIJNS5_1CILi128EEES8_S8_EEELi128ENS_10bfloat16_tEfNS_4arch4Sm80ELb1ELb0ELb0ELb1ELb0ELb1ELb1ELb0EEENS1_21CollectiveEpilogueFwdIS9_NS6_IJNS7_ILi1EEESF_SF_EEESA_SC_Li256ELb1ELb1ELb0ELb0EEENS1_19SingleTileSchedulerILb1ELb0ELb1ELi128EEEEEEEEEvNT_6ParamsE --------------------------
	.section	.nv.info._ZN7cutlass13device_kernelIN5flash19enable_sm80_to_sm89INS1_16FlashAttnFwdSm80INS1_25CollectiveMainloopFwdSm80ILi8ELi1ELb1EN4cute5tupleIJNS5_1CILi128EEES8_S8_EEELi128ENS_10bfloat16_tEfNS_4arch4Sm80ELb1ELb0ELb0ELb1ELb0ELb1ELb1ELb0EEENS1_21CollectiveEpilogueFwdIS9_NS6_IJNS7_ILi1EEESF_SF_EEESA_SC_Li256ELb1ELb1ELb0ELb0EEENS1_19SingleTileSchedulerILb1ELb0ELb1ELi128EEEEEEEEEvNT_6ParamsE,"",@"SHT_CUDA_INFO"
	.sectionflags	@""
	.align	4


	//----- nvinfo : EIATTR_CUDA_API_VERSION
	.align		4
        /*0000*/ 	.byte	0x04, 0x37
        /*0002*/ 	.short	(.L_216 - .L_215)
.L_215:
        /*0004*/ 	.word	0x00000082


	//----- nvinfo : EIATTR_KPARAM_INFO
	.align		4
.L_216:
        /*0008*/ 	.byte	0x04, 0x17
        /*000a*/ 	.short	(.L_218 - .L_217)
.L_217:
        /*000c*/ 	.word	0x00000000
        /*0010*/ 	.short	0x0000
        /*0012*/ 	.short	0x0000
        /*0014*/ 	.byte	0x00, 0xf0, 0x61, 0x10


	//----- nvinfo : EIATTR_SPARSE_MMA_MASK
	.align		4
.L_218:
        /*0018*/ 	.byte	0x03, 0x50
        /*001a*/ 	.short	0x0000


	//----- nvinfo : EIATTR_MAXREG_COUNT
	.align		4
        /*001c*/ 	.byte	0x03, 0x1b
        /*001e*/ 	.short	0x00ff


	//----- nvinfo : EIATTR_MERCURY_ISA_VERSION
	.align		4
        /*0020*/ 	.byte	0x03, 0x5f
        /*0022*/ 	.short	0x0101


	//----- nvinfo : EIATTR_EXIT_INSTR_OFFSETS
	.align		4
        /*0024*/ 	.byte	0x04, 0x1c
        /*0026*/ 	.short	(.L_220 - .L_219)


	//   ....[0]....
.L_219:
        /*0028*/ 	.word	0x00000010


	//----- nvinfo : EIATTR_MAX_THREADS
	.align		4
.L_220:
        /*002c*/ 	.byte	0x04, 0x05
        /*002e*/ 	.short	(.L_222 - .L_221)
.L_221:
        /*0030*/ 	.word	0x00000100
        /*0034*/ 	.word	0x00000001
        /*0038*/ 	.word	0x00000001


	//----- nvinfo : EIATTR_CBANK_PARAM_SIZE
	.align		4
.L_222:
        /*003c*/ 	.byte	0x03, 0x19
        /*003e*/ 	.short	0x0418


	//----- nvinfo : EIATTR_PARAM_CBANK
	.align		4
        /*0040*/ 	.byte	0x04, 0x0a
        /*0042*/ 	.short	(.L_224 - .L_223)
	.align		4
.L_223:
        /*0044*/ 	.word	index@(.nv.constant0._ZN7cutlass13device_kernelIN5flash19enable_sm80_to_sm89INS1_16FlashAttnFwdSm80INS1_25CollectiveMainloopFwdSm80ILi8ELi1ELb1EN4cute5tupleIJNS5_1CILi128EEES8_S8_EEELi128ENS_10bfloat16_tEfNS_4arch4Sm80ELb1ELb0ELb0ELb1ELb0ELb1ELb1ELb0EEENS1_21CollectiveEpilogueFwdIS9_NS6_IJNS7_ILi1EEESF_SF_EEESA_SC_Li256ELb1ELb1ELb0ELb0EEENS1_19SingleTileSchedulerILb1ELb0ELb1ELi128EEEEEEEEEvNT_6ParamsE)
        /*0048*/ 	.short	0x0210
        /*004a*/ 	.short	0x0418


	//----- nvinfo : EIATTR_SW_WAR
	.align		4
.L_224:
        /*004c*/ 	.byte	0x04, 0x36
        /*004e*/ 	.short	(.L_226 - .L_225)
.L_225:
        /*0050*/ 	.word	0x00000008
.L_226:


//--------------------- .nv.info._ZN7cutlass13device_kernelIN5flash19enable_sm80_to_sm89INS1_16FlashAttnFwdSm80INS1_25CollectiveMainloopFwdSm80ILi4ELi1ELb0EN4cute5tupleIJNS5_1CILi128EEENS7_ILi64EEES8_EEELi128ENS_10bfloat16_tEfNS_4arch4Sm80ELb0ELb0ELb0ELb0ELb0ELb0ELb1ELb0EEENS1_21CollectiveEpilogueFwdINS6_IJS8_S8_S9_EEENS6_IJNS7_ILi1EEESH_SH_EEESB_SD_Li128ELb0ELb1ELb0ELb0EEENS1_19SingleTileSchedulerILb0ELb0ELb1ELi128EEEEEEEEEvNT_6ParamsE --------------------------
	.section	.nv.info._ZN7cutlass13device_kernelIN5flash19enable_sm80_to_sm89INS1_16FlashAttnFwdSm80INS1_25CollectiveMainloopFwdSm80ILi4ELi1ELb0EN4cute5tupleIJNS5_1CILi128EEENS7_ILi64EEES8_EEELi128ENS_10bfloat16_tEfNS_4arch4Sm80ELb0ELb0ELb0ELb0ELb0ELb0ELb1ELb0EEENS1_21CollectiveEpilogueFwdINS6_IJS8_S8_S9_EEENS6_IJNS7_ILi1EEESH_SH_EEESB_SD_Li128ELb0ELb1ELb0ELb0EEENS1_19SingleTileSchedulerILb0ELb0ELb1ELi128EEEEEEEEEvNT_6ParamsE,"",@"SHT_CUDA_INFO"
	.sectionflags	@""
	.align	4


	//----- nvinfo : EIATTR_CUDA_API_VERSION
	.align		4
        /*0000*/ 	.byte	0x04, 0x37
        /*0002*/ 	.short	(.L_228 - .L_227)
.L_227:
        /*0004*/ 	.word	0x00000082


	//----- nvinfo : EIATTR_KPARAM_INFO
	.align		4
.L_228:
        /*0008*/ 	.byte	0x04, 0x17
        /*000a*/ 	.short	(.L_230 - .L_229)
.L_229:
        /*000c*/ 	.word	0x00000000
        /*0010*/ 	.short	0x0000
        /*0012*/ 	.short	0x0000
        /*0014*/ 	.byte	0x00, 0xf0, 0x61, 0x10


	//----- nvinfo : EIATTR_SPARSE_MMA_MASK
	.align		4
.L_230:
        /*0018*/ 	.byte	0x03, 0x50
        /*001a*/ 	.short	0x0000


	//----- nvinfo : EIATTR_MAXREG_COUNT
	.align		4
        /*001c*/ 	.byte	0x03, 0x1b
        /*001e*/ 	.short	0x00ff


	//----- nvinfo : EIATTR_MERCURY_ISA_VERSION
	.align		4
        /*0020*/ 	.byte	0x03, 0x5f
        /*0022*/ 	.short	0x0101


	//----- nvinfo : EIATTR_EXIT_INSTR_OFFSETS
	.align		4
        /*0024*/ 	.byte	0x04, 0x1c
        /*0026*/ 	.short	(.L_232 - .L_231)


	//   ....[0]....
.L_231:
        /*0028*/ 	.word	0x00000010


	//----- nvinfo : EIATTR_MAX_THREADS
	.align		4
.L_232:
        /*002c*/ 	.byte	0x04, 0x05
        /*002e*/ 	.short	(.L_234 - .L_233)
.L_233:
        /*0030*/ 	.word	0x00000080
        /*0034*/ 	.word	0x00000001
        /*0038*/ 	.word	0x00000001


	//----- nvinfo : EIATTR_CBANK_PARAM_SIZE
	.align		4
.L_234:
        /*003c*/ 	.byte	0x03, 0x19
        /*003e*/ 	.short	0x0418


	//----- nvinfo : EIATTR_PARAM_CBANK
	.align		4
        /*0040*/ 	.byte	0x04, 0x0a
        /*0042*/ 	.short	(.L_236 - .L_235)
	.align		4
.L_235:
        /*0044*/ 	.word	index@(.nv.constant0._ZN7cutlass13device_kernelIN5flash19enable_sm80_to_sm89INS1_16FlashAttnFwdSm80INS1_25CollectiveMainloopFwdSm80ILi4ELi1ELb0EN4cute5tupleIJNS5_1CILi128EEENS7_ILi64EEES8_EEELi128ENS_10bfloat16_tEfNS_4arch4Sm80ELb0ELb0ELb0ELb0ELb0ELb0ELb1ELb0EEENS1_21CollectiveEpilogueFwdINS6_IJS8_S8_S9_EEENS6_IJNS7_ILi1EEESH_SH_EEESB_SD_Li128ELb0ELb1ELb0ELb0EEENS1_19SingleTileSchedulerILb0ELb0ELb1ELi128EEEEEEEEEvNT_6ParamsE)
        /*0048*/ 	.short	0x0210
        /*004a*/ 	.short	0x0418


	//----- nvinfo : EIATTR_SW_WAR
	.align		4
.L_236:
        /*004c*/ 	.byte	0x04, 0x36
        /*004e*/ 	.short	(.L_238 - .L_237)
.L_237:
        /*0050*/ 	.word	0x00000008
.L_238:


//--------------------- .nv.info._ZN7cutlass13device_kernelIN5flash19enable_sm80_to_sm89INS1_16FlashAttnFwdSm80INS1_25CollectiveMainloopFwdSm80ILi4ELi1ELb0EN4cute5tupleIJNS5_1CILi128EEENS7_ILi64EEES8_EEELi128ENS_10bfloat16_tEfNS_4arch4Sm80ELb0ELb0ELb0ELb1ELb0ELb0ELb1ELb0EEENS1_21CollectiveEpilogueFwdINS6_IJS8_S8_S9_EEENS6_IJNS7_ILi1EEESH_SH_EEESB_SD_Li128ELb1ELb1ELb0ELb0EEENS1_19SingleTileSchedulerILb1ELb0ELb1ELi128EEEEEEEEEvNT_6ParamsE --------------------------
	.section	.nv.info._ZN7cutlass13device_kernelIN5flash19enable_sm80_to_sm89INS1_16FlashAttnFwdSm80INS1_25CollectiveMainloopFwdSm80ILi4ELi1ELb0EN4cute5tupleIJNS5_1CILi128EEENS7_ILi64EEES8_EEELi128ENS_10bfloat16_tEfNS_4arch4Sm80ELb0ELb0ELb0ELb1ELb0ELb0ELb1ELb0EEENS1_21CollectiveEpilogueFwdINS6_IJS8_S8_S9_EEENS6_IJNS7_ILi1EEESH_SH_EEESB_SD_Li128ELb1ELb1ELb0ELb0EEENS1_19SingleTileSchedulerILb1ELb0ELb1ELi128EEEEEEEEEvNT_6ParamsE,"",@"SHT_CUDA_INFO"
	.sectionflags	@""
	.align	4


	//----- nvinfo : EIATTR_CUDA_API_VERSION
	.align		4
        /*0000*/ 	.byte	0x04, 0x37
        /*0002*/ 	.short	(.L_240 - .L_239)
.L_239:
        /*0004*/ 	.word	0x00000082


	//----- nvinfo : EIATTR_KPARAM_INFO
	.align		4
.L_240:
        /*0008*/ 	.byte	0x04, 0x17
        /*000a*/ 	.short	(.L_242 - .L_241)
.L_241:
        /*000c*/ 	.word	0x00000000
        /*0010*/ 	.short	0x0000
        /*0012*/ 	.short	0x0000
        /*0014*/ 	.byte	0x00, 0xf0, 0x61, 0x10


	//----- nvinfo : EIATTR_SPARSE_MMA_MASK
	.align		4
.L_242:
        /*0018*/ 	.byte	0x03, 0x50
        /*001a*/ 	.short	0x0000


	//----- nvinfo : EIATTR_MAXREG_COUNT
	.align		4
        /*001c*/ 	.byte	0x03, 0x1b
        /*001e*/ 	.short	0x00ff


	//----- nvinfo : EIATTR_MERCURY_ISA_VERSION
	.align		4
        /*0020*/ 	.byte	0x03, 0x5f
        /*0022*/ 	.short	0x0101


	//----- nvinfo : EIATTR_EXIT_INSTR_OFFSETS
	.align		4
        /*0024*/ 	.byte	0x04, 0x1c
        /*0026*/ 	.short	(.L_244 - .L_243)


	//   ....[0]....
.L_243:
        /*0028*/ 	.word	0x00000010


	//----- nvinfo : EIATTR_MAX_THREADS
	.align		4
.L_244:
        /*002c*/ 	.byte	0x04, 0x05
        /*002e*/ 	.short	(.L_246 - .L_245)
.L_245:
        /*0030*/ 	.word	0x00000080
        /*0034*/ 	.word	0x00000001
        /*0038*/ 	.word	0x00000001


	//----- nvinfo : EIATTR_CBANK_PARAM_SIZE
	.align		4
.L_246:
        /*003c*/ 	.byte	0x03, 0x19
        /*003e*/ 	.short	0x0418


	//----- nvinfo : EIATTR_PARAM_CBANK
	.align		4
        /*0040*/ 	.byte	0x04, 0x0a
        /*0042*/ 	.short	(.L_248 - .L_247)
	.align		4
.L_247:
        /*0044*/ 	.word	index@(.nv.constant0._ZN7cutlass13device_kernelIN5flash19enable_sm80_to_sm89INS1_16FlashAttnFwdSm80INS1_25CollectiveMainloopFwdSm80ILi4ELi1ELb0EN4cute5tupleIJNS5_1CILi128EEENS7_ILi64EEES8_EEELi128ENS_10bfloat16_tEfNS_4arch4Sm80ELb0ELb0ELb0ELb1ELb0ELb0ELb1ELb0EEENS1_21CollectiveEpilogueFwdINS6_IJS8_S8_S9_EEENS6_IJNS7_ILi1EEESH_SH_EEESB_SD_Li128ELb1ELb1ELb0ELb0EEENS1_19SingleTileSchedulerILb1ELb0ELb1ELi128EEEEEEEEEvNT_6ParamsE)
        /*0048*/ 	.short	0x0210
        /*004a*/ 	.short	0x0418


	//----- nvinfo : EIATTR_SW_WAR
	.align		4
.L_248:
        /*004c*/ 	.byte	0x04, 0x36
        /*004e*/ 	.short	(.L_250 - .L_249)
.L_249:
        /*0050*/ 	.word	0x00000008
.L_250:


//--------------------- .nv.info._ZN7cutlass13device_kernelIN5flash19enable_sm80_to_sm89INS1_16FlashAttnFwdSm80INS1_25CollectiveMainloopFwdSm80ILi4ELi1ELb0EN4cute5tupleIJNS5_1CILi128EEENS7_ILi64EEES8_EEELi128ENS_10bfloat16_tEfNS_4arch4Sm80ELb0ELb0ELb0ELb1ELb0ELb1ELb1ELb0EEENS1_21CollectiveEpilogueFwdINS6_IJS8_S8_S9_EEENS6_IJNS7_ILi1EEESH_SH_EEESB_SD_Li128ELb1ELb1ELb0ELb0EEENS1_19SingleTileSchedulerILb1ELb0ELb1ELi128EEEEEEEEEvNT_6ParamsE --------------------------
	.section	.nv.info._ZN7cutlass13device_kernelIN5flash19enable_sm80_to_sm89INS1_16FlashAttnFwdSm80INS1_25CollectiveMainloopFwdSm80ILi4ELi1ELb0EN4cute5tupleIJNS5_1CILi128EEENS7_ILi64EEES8_EEELi128ENS_10bfloat16_tEfNS_4arch4Sm80ELb0ELb0ELb0ELb1ELb0ELb1ELb1ELb0EEENS1_21CollectiveEpilogueFwdINS6_IJS8_S8_S9_EEENS6_IJNS7_ILi1EEESH_SH_EEESB_SD_Li128ELb1ELb1ELb0ELb0EEENS1_19SingleTileSchedulerILb1ELb0ELb1ELi128EEEEEEEEEvNT_6ParamsE,"",@"SHT_CUDA_INFO"
	.sectionflags	@""
	.align	4


	//----- nvinfo : EIATTR_CUDA_API_VERSION
	.align		4
        /*0000*/ 	.byte	0x04, 0x37
        /*0002*/ 	.short	(.L_252 - .L_251)
.L_251:
        /*0004*/ 	.word	0x00000082


	//----- nvinfo : EIATTR_KPARAM_INFO
	.align		4
.L_252:
        /*0008*/ 	.byte	0x04, 0x17
        /*000a*/ 	.short	(.L_254 - .L_253)
.L_253:
        /*000c*/ 	.word	0x00000000
        /*0010*/ 	.short	0x0000
        /*0012*/ 	.short	0x0000
        /*0014*/ 	.byte	0x00, 0xf0, 0x61, 0x10


	//----- nvinfo : EIATTR_SPARSE_MMA_MASK
	.align		4
.L_254:
        /*0018*/ 	.byte	0x03, 0x50
        /*001a*/ 	.short	0x0000


	//----- nvinfo : EIATTR_MAXREG_COUNT
	.align		4
        /*001c*/ 	.byte	0x03, 0x1b
        /*001e*/ 	.short	0x00ff


	//----- nvinfo : EIATTR_MERCURY_ISA_VERSION
	.align		4
        /*0020*/ 	.byte	0x03, 0x5f
        /*0022*/ 	.short	0x0101


	//----- nvinfo : EIATTR_EXIT_INSTR_OFFSETS
	.align		4
        /*0024*/ 	.byte	0x04, 0x1c
        /*0026*/ 	.short	(.L_256 - .L_255)


	//   ....[0]....
.L_255:
        /*0028*/ 	.word	0x00000010


	//----- nvinfo : EIATTR_MAX_THREADS
	.align		4
.L_256:
        /*002c*/ 	.byte	0x04, 0x05
        /*002e*/ 	.short	(.L_258 - .L_257)
.L_257:
        /*0030*/ 	.word	0x00000080
        /*0034*/ 	.word	0x00000001
        /*0038*/ 	.word	0x00000001


	//----- nvinfo : EIATTR_CBANK_PARAM_SIZE
	.align		4
.L_258:
        /*003c*/ 	.byte	0x03, 0x19
        /*003e*/ 	.short	0x0418


	//----- nvinfo : EIATTR_PARAM_CBANK
	.align		4
        /*0040*/ 	.byte	0x04, 0x0a
        /*0042*/ 	.short	(.L_260 - .L_259)
	.align		4
.L_259:
        /*0044*/ 	.word	index@(.nv.constant0._ZN7cutlass13device_kernelIN5flash19enable_sm80_to_sm89INS1_16FlashAttnFwdSm80INS1_25CollectiveMainloopFwdSm80ILi4ELi1ELb0EN4cute5tupleIJNS5_1CILi128EEENS7_ILi64EEES8_EEELi128ENS_10bfloat16_tEfNS_4arch4Sm80ELb0ELb0ELb0ELb1ELb0ELb1ELb1ELb0EEENS1_21CollectiveEpilogueFwdINS6_IJS8_S8_S9_EEENS6_IJNS7_ILi1EEESH_SH_EEESB_SD_Li128ELb1ELb1ELb0ELb0EEENS1_19SingleTileSchedulerILb1ELb0ELb1ELi128EEEEEEEEEvNT_6ParamsE)
        /*0048*/ 	.short	0x0210
        /*004a*/ 	.short	0x0418


	//----- nvinfo : EIATTR_SW_WAR
	.align		4
.L_260:
        /*004c*/ 	.byte	0x04, 0x36
        /*004e*/ 	.short	(.L_262 - .L_261)
.L_261:
        /*0050*/ 	.word	0x00000008
.L_262:


//--------------------- .nv.info._ZN7cutlass13device_kernelIN5flash19enable_sm80_to_sm89INS1_16FlashAttnFwdSm80INS1_25CollectiveMainloopFwdSm80ILi4ELi1ELb0EN4cute5tupleIJNS5_1CILi128EEENS7_ILi48EEES8_EEELi128ENS_10bfloat16_tEfNS_4arch4Sm80ELb0ELb1ELb0ELb0ELb0ELb0ELb1ELb0EEENS1_21CollectiveEpilogueFwdINS6_IJS8_S8_S9_EEENS6_IJNS7_ILi1EEESH_SH_EEESB_SD_Li128ELb0ELb1ELb0ELb0EEENS1_19SingleTileSchedulerILb0ELb0ELb1ELi128EEEEEEEEEvNT_6ParamsE --------------------------
	.section	.nv.info._ZN7cutlass13device_kernelIN5flash19enable_sm80_to_sm89INS1_16FlashAttnFwdSm80INS1_25CollectiveMainloopFwdSm80ILi4ELi1ELb0EN4cute5tupleIJNS5_1CILi128EEENS7_ILi48EEES8_EEELi128ENS_10bfloat16_tEfNS_4arch4Sm80ELb0ELb1ELb0ELb0ELb0ELb0ELb1ELb0EEENS1_21CollectiveEpilogueFwdINS6_IJS8_S8_S9_EEENS6_IJNS7_ILi1EEESH_SH_EEESB_SD_Li128ELb0ELb1ELb0ELb0EEENS1_19SingleTileSchedulerILb0ELb0ELb1ELi128EEEEEEEEEvNT_6ParamsE,"",@"SHT_CUDA_INFO"
	.sectionflags	@""
	.align	4


	//----- nvinfo : EIATTR_CUDA_API_VERSION
	.align		4
        /*0000*/ 	.byte	0x04, 0x37
        /*0002*/ 	.short	(.L_264 - .L_263)
.L_263:
        /*0004*/ 	.word	0x00000082


	//----- nvinfo : EIATTR_KPARAM_INFO
	.align		4
.L_264:
        /*0008*/ 	.byte	0x04, 0x17
        /*000a*/ 	.short	(.L_266 - .L_265)
.L_265:
        /*000c*/ 	.word	0x00000000
        /*0010*/ 	.short	0x0000
        /*0012*/ 	.short	0x0000
        /*0014*/ 	.byte	0x00, 0xf0, 0x61, 0x10


	//----- nvinfo : EIATTR_SPARSE_MMA_MASK
	.align		4
.L_266:
        /*0018*/ 	.byte	0x03, 0x50
        /*001a*/ 	.short	0x0000


	//----- nvinfo : EIATTR_MAXREG_COUNT
	.align		4
        /*001c*/ 	.byte	0x03, 0x1b
        /*001e*/ 	.short	0x00ff


	//----- nvinfo : EIATTR_MERCURY_ISA_VERSION
	.align		4
        /*0020*/ 	.byte	0x03, 0x5f
        /*0022*/ 	.short	0x0101


	//----- nvinfo : EIATTR_EXIT_INSTR_OFFSETS
	.align		4
        /*0024*/ 	.byte	0x04, 0x1c
        /*0026*/ 	.short	(.L_268 - .L_267)


	//   ....[0]....
.L_267:
        /*0028*/ 	.word	0x00000010


	//----- nvinfo : EIATTR_MAX_THREADS
	.align		4
.L_268:
        /*002c*/ 	.byte	0x04, 0x05
        /*002e*/ 	.short	(.L_270 - .L_269)
.L_269:
        /*0030*/ 	.word	0x00000080
        /*0034*/ 	.word	0x00000001
        /*0038*/ 	.word	0x00000001


	//----- nvinfo : EIATTR_CBANK_PARAM_SIZE
	.align		4
.L_270:
        /*003c*/ 	.byte	0x03, 0x19
        /*003e*/ 	.short	0x0418


	//----- nvinfo : EIATTR_PARAM_CBANK
	.align		4
        /*0040*/ 	.byte	0x04, 0x0a
        /*0042*/ 	.short	(.L_272 - .L_271)
	.align		4
.L_271:
        /*0044*/ 	.word	index@(.nv.constant0._ZN7cutlass13device_kernelIN5flash19enable_sm80_to_sm89INS1_16FlashAttnFwdSm80INS1_25CollectiveMainloopFwdSm80ILi4ELi1ELb0EN4cute5tupleIJNS5_1CILi128EEENS7_ILi48EEES8_EEELi128ENS_10bfloat16_tEfNS_4arch4Sm80ELb0ELb1ELb0ELb0ELb0ELb0ELb1ELb0EEENS1_21CollectiveEpilogueFwdINS6_IJS8_S8_S9_EEENS6_IJNS7_ILi1EEESH_SH_EEESB_SD_Li128ELb0ELb1ELb0ELb0EEENS1_19SingleTileSchedulerILb0ELb0ELb1ELi128EEEEEEEEEvNT_6ParamsE)
        /*0048*/ 	.short	0x0210
        /*004a*/ 	.short	0x0418


	//----- nvinfo : EIATTR_SW_WAR
	.align		4
.L_272:
        /*004c*/ 	.byte	0x04, 0x36
        /*004e*/ 	.short	(.L_274 - .L_273)
.L_273:
        /*0050*/ 	.word	0x00000008
.L_274:


//--------------------- .nv.info._ZN7cutlass13device_kernelIN5flash19enable_sm80_to_sm89INS1_16FlashAttnFwdSm80INS1_25CollectiveMainloopFwdSm80ILi4ELi1ELb0EN4cute5tupleIJNS5_1CILi128EEENS7_ILi48EEES8_EEELi128ENS_10bfloat16_tEfNS_4arch4Sm80ELb0ELb1ELb0ELb1ELb0ELb0ELb1ELb0EEENS1_21CollectiveEpilogueFwdINS6_IJS8_S8_S9_EEENS6_IJNS7_ILi1EEESH_SH_EEESB_SD_Li128ELb1ELb1ELb0ELb0EEENS1_19SingleTileSchedulerILb1ELb0ELb1ELi128EEEEEEEEEvNT_6ParamsE --------------------------
	.section	.nv.info._ZN7cutlass13device_kernelIN5flash19enable_sm80_to_sm89INS1_16FlashAttnFwdSm80INS1_25CollectiveMainloopFwdSm80ILi4ELi1ELb0EN4cute5tupleIJNS5_1CILi128EEENS7_ILi48EEES8_EEELi128ENS_10bfloat16_tEfNS_4arch4Sm80ELb0ELb1ELb0ELb1ELb0ELb0ELb1ELb0EEENS1_21CollectiveEpilogueFwdINS6_IJS8_S8_S9_EEENS6_IJNS7_ILi1EEESH_SH_EEESB_SD_Li128ELb1ELb1ELb0ELb0EEENS1_19SingleTileSchedulerILb1ELb0ELb1ELi128EEEEEEEEEvNT_6ParamsE,"",@"SHT_CUDA_INFO"
	.sectionflags	@""
	.align	4


	//----- nvinfo : EIATTR_CUDA_API_VERSION
	.align		4
        /*0000*/ 	.byte	0x04, 0x37
        /*0002*/ 	.short	(.L_276 - .L_275)
.L_275:
        /*0004*/ 	.word	0x00000082


	//----- nvinfo : EIATTR_KPARAM_INFO
	.align		4
.L_276:
        /*0008*/ 	.byte	0x04, 0x17
        /*000a*/ 	.short	(.L_278 - .L_277)
.L_277:
        /*000c*/ 	.word	0x00000000
        /*0010*/ 	.short	0x0000
        /*0012*/ 	.short	0x0000
        /*0014*/ 	.byte	0x00, 0xf0, 0x61, 0x10


	//----- nvinfo : EIATTR_SPARSE_MMA_MASK
	.align		4
.L_278:
        /*0018*/ 	.byte	0x03, 0x50
        /*001a*/ 	.short	0x0000


	//----- nvinfo : EIATTR_MAXREG_COUNT
	.align		4
        /*001c*/ 	.byte	0x03, 0x1b
        /*001e*/ 	.short	0x00ff


	//----- nvinfo : EIATTR_MERCURY_ISA_VERSION
	.align		4
        /*0020*/ 	.byte	0x03, 0x5f
        /*0022*/ 	.short	0x0101


	//----- nvinfo : EIATTR_EXIT_INSTR_OFFSETS
	.align		4
        /*0024*/ 	.byte	0x04, 0x1c
        /*0026*/ 	.short	(.L_280 - .L_279)


	//   ....[0]....
.L_279:
        /*0028*/ 	.word	0x00000010


	//----- nvinfo : EIATTR_MAX_THREADS
	.align		4
.L_280:
        /*002c*/ 	.byte	0x04, 0x05
        /*002e*/ 	.short	(.L_282 - .L_281)
.L_281:
        /*0030*/ 	.word	0x00000080
        /*0034*/ 	.word	0x00000001
        /*0038*/ 	.word	0x00000001


	//----- nvinfo : EIATTR_CBANK_PARAM_SIZE
	.align		4
.L_282:
        /*003c*/ 	.byte	0x03, 0x19
        /*003e*/ 	.short	0x0418


	//----- nvinfo : EIATTR_PARAM_CBANK
	.align		4
        /*0040*/ 	.byte	0x04, 0x0a
        /*0042*/ 	.short	(.L_284 - .L_283)
	.align		4
.L_283:
        /*0044*/ 	.word	index@(.nv.constant0._ZN7cutlass13device_kernelIN5flash19enable_sm80_to_sm89INS1_16FlashAttnFwdSm80INS1_25CollectiveMainloopFwdSm80ILi4ELi1ELb0EN4cute5tupleIJNS5_1CILi128EEENS7_ILi48EEES8_EEELi128ENS_10bfloat16_tEfNS_4arch4Sm80ELb0ELb1ELb0ELb1ELb0ELb0ELb1ELb0EEENS1_21CollectiveEpilogueFwdINS6_IJS8_S8_S9_EEENS6_IJNS7_ILi1EEESH_SH_EEESB_SD_Li128ELb1ELb1ELb0ELb0EEENS1_19SingleTileSchedulerILb1ELb0ELb1ELi128EEEEEEEEEvNT_6ParamsE)
        /*0048*/ 	.short	0x0210
        /*004a*/ 	.short	0x0418


	//----- nvinfo : EIATTR_SW_WAR
	.align		4
.L_284:
        /*004c*/ 	.byte	0x04, 0x36
        /*004e*/ 	.short	(.L_286 - .L_285)
.L_285:
        /*0050*/ 	.word	0x00000008
.L_286:


//--------------------- .nv.info._ZN7cutlass13device_kernelIN5flash19enable_sm80_to_sm89INS1_16FlashAttnFwdSm80INS1_25CollectiveMainloopFwdSm80ILi4ELi1ELb0EN4cute5tupleIJNS5_1CILi128EEENS7_ILi48EEES8_EEELi128ENS_10bfloat16_tEfNS_4arch4Sm80ELb0ELb1ELb0ELb1ELb0ELb1ELb1ELb0EEENS1_21CollectiveEpilogueFwdINS6_IJS8_S8_S9_EEENS6_IJNS7_ILi1EEESH_SH_EEESB_SD_Li128ELb1ELb1ELb0ELb0EEENS1_19SingleTileSchedulerILb1ELb0ELb1ELi128EEEEEEEEEvNT_6ParamsE --------------------------
	.section	.nv.info._ZN7cutlass13device_kernelIN5flash19enable_sm80_to_sm89INS1_16FlashAttnFwdSm80INS1_25CollectiveMainloopFwdSm80ILi4ELi1ELb0EN4cute5tupleIJNS5_1CILi128EEENS7_ILi48EEES8_EEELi128ENS_10bfloat16_tEfNS_4arch4Sm80ELb0ELb1ELb0ELb1ELb0ELb1ELb1ELb0EEENS1_21CollectiveEpilogueFwdINS6_IJS8_S8_S9_EEENS6_IJNS7_ILi1EEESH_SH_EEESB_SD_Li128ELb1ELb1ELb0ELb0EEENS1_19SingleTileSchedulerILb1ELb0ELb1ELi128EEEEEEEEEvNT_6ParamsE,"",@"SHT_CUDA_INFO"
	.sectionflags	@""
	.align	4


	//----- nvinfo : EIATTR_CUDA_API_VERSION
	.align		4
        /*0000*/ 	.byte	0x04, 0x37
        /*0002*/ 	.short	(.L_288 - .L_287)
.L_287:
        /*0004*/ 	.word	0x00000082


	//----- nvinfo : EIATTR_KPARAM_INFO
	.align		4
.L_288:
        /*0008*/ 	.byte	0x04, 0x17
        /*000a*/ 	.short	(.L_290 - .L_289)
.L_289:
        /*000c*/ 	.word	0x00000000
        /*0010*/ 	.short	0x0000
        /*0012*/ 	.short	0x0000
        /*0014*/ 	.byte	0x00, 0xf0, 0x61, 0x10


	//----- nvinfo : EIATTR_SPARSE_MMA_MASK
	.align		4
.L_290:
        /*0018*/ 	.byte	0x03, 0x50
        /*001a*/ 	.short	0x0000


	//----- nvinfo : EIATTR_MAXREG_COUNT
	.align		4
        /*001c*/ 	.byte	0x03, 0x1b
        /*001e*/ 	.short	0x00ff


	//----- nvinfo : EIATTR_MERCURY_ISA_VERSION
	.align		4
        /*0020*/ 	.byte	0x03, 0x5f
        /*0022*/ 	.short	0x0101


	//----- nvinfo : EIATTR_EXIT_INSTR_OFFSETS
	.align		4
        /*0024*/ 	.byte	0x04, 0x1c
        /*0026*/ 	.short	(.L_292 - .L_291)


	//   ....[0]....
.L_291:
        /*0028*/ 	.word	0x00000010


	//----- nvinfo : EIATTR_MAX_THREADS
	.align		4
.L_292:
        /*002c*/ 	.byte	0x04, 0x05
        /*002e*/ 	.short	(.L_294 - .L_293)
.L_293:
        /*0030*/ 	.word	0x00000080
        /*0034*/ 	.word	0x00000001
        /*0038*/ 	.word	0x00000001


	//----- nvinfo : EIATTR_CBANK_PARAM_SIZE
	.align		4
.L_294:
        /*003c*/ 	.byte	0x03, 0x19
        /*003e*/ 	.short	0x0418


	//----- nvinfo : EIATTR_PARAM_CBANK
	.align		4
        /*0040*/ 	.byte	0x04, 0x0a
        /*0042*/ 	.short	(.L_296 - .L_295)
	.align		4
.L_295:
        /*0044*/ 	.word	index@(.nv.constant0._ZN7cutlass13device_kernelIN5flash19enable_sm80_to_sm89INS1_16FlashAttnFwdSm80INS1_25CollectiveMainloopFwdSm80ILi4ELi1ELb0EN4cute5tupleIJNS5_1CILi128EEENS7_ILi48EEES8_EEELi128ENS_10bfloat16_tEfNS_4arch4Sm80ELb0ELb1ELb0ELb1ELb0ELb1ELb1ELb0EEENS1_21CollectiveEpilogueFwdINS6_IJS8_S8_S9_EEENS6_IJNS7_ILi1EEESH_SH_EEESB_SD_Li128ELb1ELb1ELb0ELb0EEENS1_19SingleTileSchedulerILb1ELb0ELb1ELi128EEEEEEEEEvNT_6ParamsE)
        /*0048*/ 	.short	0x0210
        /*004a*/ 	.short	0x0418


	//----- nvinfo : EIATTR_SW_WAR
	.align		4
.L_296:
        /*004c*/ 	.byte	0x04, 0x36
        /*004e*/ 	.short	(.L_298 - .L_297)
.L_297:
        /*0050*/ 	.word	0x00000008
.L_298:


//--------------------- .nv.info._ZN7cutlass13device_kernelIN5flash19enable_sm80_to_sm89INS1_16FlashAttnFwdSm80INS1_25CollectiveMainloopFwdSm80ILi4ELi1ELb0EN4cute5tupleIJNS5_1CILi128EEENS7_ILi64EEES8_EEELi128ENS_10bfloat16_tEfNS_4arch4Sm80ELb1ELb0ELb0ELb0ELb0ELb0ELb1ELb0EEENS1_21CollectiveEpilogueFwdINS6_IJS8_S8_S9_EEENS6_IJNS7_ILi1EEESH_SH_EEESB_SD_Li128ELb0ELb1ELb0ELb0EEENS1_30DynamicPersistentTileSchedulerILi128ELi128ELb0ELb1ELb0EEEEEEEEEvNT_6ParamsE --------------------------
	.section	.nv.info._ZN7cutlass13device_kernelIN5flash19enable_sm80_to_sm89INS1_16FlashAttnFwdSm80INS1_25CollectiveMainloopFwdSm80ILi4ELi1ELb0EN4cute5tupleIJNS5_1CILi128EEENS7_ILi64EEES8_EEELi128ENS_10bfloat16_tEfNS_4arch4Sm80ELb1ELb0ELb0ELb0ELb0ELb0ELb1ELb0EEENS1_21CollectiveEpilogueFwdINS6_IJS8_S8_S9_EEENS6_IJNS7_ILi1EEESH_SH_EEESB_SD_Li128ELb0ELb1ELb0ELb0EEENS1_30DynamicPersistentTileSchedulerILi128ELi128ELb0ELb1ELb0EEEEEEEEEvNT_6ParamsE,"",@"SHT_CUDA_INFO"
	.sectionflags	@""
	.align	4


	//----- nvinfo : EIATTR_CUDA_API_VERSION
	.align		4
        /*0000*/ 	.byte	0x04, 0x37
        /*0002*/ 	.short	(.L_300 - .L_299)
.L_299:
        /*0004*/ 	.word	0x00000082


	//----- nvinfo : EIATTR_KPARAM_INFO
	.align		4
.L_300:
        /*0008*/ 	.byte	0x04, 0x17
        /*000a*/ 	.short	(.L_302 - .L_301)
.L_301:
        /*000c*/ 	.word	0x00000000
        /*0010*/ 	.short	0x0000
        /*0012*/ 	.short	0x0000
        /*0014*/ 	.byte	0x00, 0xf0, 0xa1, 0x10


	//----- nvinfo : EIATTR_SPARSE_MMA_MASK
	.align		4
.L_302:
        /*0018*/ 	.byte	0x03, 0x50
        /*001a*/ 	.short	0x0000


	//----- nvinfo : EIATTR_MAXREG_COUNT
	.align		4
        /*001c*/ 	.byte	0x03, 0x1b
        /*001e*/ 	.short	0x00ff


	//----- nvinfo : EIATTR_MERCURY_ISA_VERSION
	.align		4
        /*0020*/ 	.byte	0x03, 0x5f
        /*0022*/ 	.short	0x0101


	//----- nvinfo : EIATTR_EXIT_INSTR_OFFSETS
	.align		4
        /*0024*/ 	.byte	0x04, 0x1c
        /*0026*/ 	.short	(.L_304 - .L_303)


	//   ....[0]....
.L_303:
        /*0028*/ 	.word	0x00000010


	//----- nvinfo : EIATTR_MAX_THREADS
	.align		4
.L_304:
        /*002c*/ 	.byte	0x04, 0x05
        /*002e*/ 	.short	(.L_306 - .L_305)
.L_305:
        /*0030*/ 	.word	0x00000080
        /*0034*/ 	.word	0x00000001
        /*0038*/ 	.word	0x00000001


	//----- nvinfo : EIATTR_CBANK_PARAM_SIZE
	.align		4
.L_306:
        /*003c*/ 	.byte	0x03, 0x19
        /*003e*/ 	.short	0x0428


	//----- nvinfo : EIATTR_PARAM_CBANK
	.align		4
        /*0040*/ 	.byte	0x04, 0x0a
        /*0042*/ 	.short	(.L_308 - .L_307)
	.align		4
.L_307:
        /*0044*/ 	.word	index@(.nv.constant0._ZN7cutlass13device_kernelIN5flash19enable_sm80_to_sm89INS1_16FlashAttnFwdSm80INS1_25CollectiveMainloopFwdSm80ILi4ELi1ELb0EN4cute5tupleIJNS5_1CILi128EEENS7_ILi64EEES8_EEELi128ENS_10bfloat16_tEfNS_4arch4Sm80ELb1ELb0ELb0ELb0ELb0ELb0ELb1ELb0EEENS1_21CollectiveEpilogueFwdINS6_IJS8_S8_S9_EEENS6_IJNS7_ILi1EEESH_SH_EEESB_SD_Li128ELb0ELb1ELb0ELb0EEENS1_30DynamicPersistentTileSchedulerILi128ELi128ELb0ELb1ELb0EEEEEEEEEvNT_6ParamsE)
        /*0048*/ 	.short	0x0210
        /*004a*/ 	.short	0x0428


	//----- nvinfo : EIATTR_SW_WAR
	.align		4
.L_308:
        /*004c*/ 	.byte	0x04, 0x36
        /*004e*/ 	.short	(.L_310 - .L_309)
.L_309:
        /*0050*/ 	.word	0x00000008
.L_310:


//--------------------- .nv.info._ZN7cutlass13device_kernelIN5flash19enable_sm80_to_sm89INS1_16FlashAttnFwdSm80INS1_25CollectiveMainloopFwdSm80ILi4ELi1ELb0EN4cute5tupleIJNS5_1CILi128EEENS7_ILi64EEES8_EEELi128ENS_10bfloat16_tEfNS_4arch4Sm80ELb1ELb0ELb0ELb1ELb0ELb0ELb1ELb0EEENS1_21CollectiveEpilogueFwdINS6_IJS8_S8_S9_EEENS6_IJNS7_ILi1EEESH_SH_EEESB_SD_Li128ELb1ELb1ELb0ELb0EEENS1_19SingleTileSchedulerILb1ELb0ELb1ELi128EEEEEEEEEvNT_6ParamsE --------------------------
	.section	.nv.info._ZN7cutlass13device_kernelIN5flash19enable_sm80_to_sm89INS1_16FlashAttnFwdSm80INS1_25CollectiveMainloopFwdSm80ILi4ELi1ELb0EN4cute5tupleIJNS5_1CILi128EEENS7_ILi64EEES8_EEELi128ENS_10bfloat16_tEfNS_4arch4Sm80ELb1ELb0ELb0ELb1ELb0ELb0ELb1ELb0EEENS1_21CollectiveEpilogueFwdINS6_IJS8_S8_S9_EEENS6_IJNS7_ILi1EEESH_SH_EEESB_SD_Li128ELb1ELb1ELb0ELb0EEENS1_19SingleTileSchedulerILb1ELb0ELb1ELi128EEEEEEEEEvNT_6ParamsE,"",@"SHT_CUDA_INFO"
	.sectionflags	@""
	.align	4


	//----- nvinfo : EIATTR_CUDA_API_VERSION
	.align		4
        /*0000*/ 	.byte	0x04, 0x37
        /*0002*/ 	.short	(.L_312 - .L_311)
.L_311:
        /*0004*/ 	.word	0x00000082


	//----- nvinfo : EIATTR_KPARAM_INFO
	.align		4
.L_312:
        /*0008*/ 	.byte	0x04, 0x17
        /*000a*/ 	.short	(.L_314 - .L_313)
.L_313:
        /*000c*/ 	.word	0x00000000
        /*0010*/ 	.short	0x0000
        /*0012*/ 	.short	0x0000
        /*0014*/ 	.byte	0x00, 0xf0, 0x61, 0x10


	//----- nvinfo : EIATTR_SPARSE_MMA_MASK
	.align		4
.L_314:
        /*0018*/ 	.byte	0x03, 0x50
        /*001a*/ 	.short	0x0000


	//----- nvinfo : EIATTR_MAXREG_COUNT
	.align		4
        /*001c*/ 	.byte	0x03, 0x1b
        /*001e*/ 	.short	0x00ff


	//----- nvinfo : EIATTR_MERCURY_ISA_VERSION
	.align		4
        /*0020*/ 	.byte	0x03, 0x5f
        /*0022*/ 	.short	0x0101


	//----- nvinfo : EIATTR_EXIT_INSTR_OFFSETS
	.align		4
        /*0024*/ 	.byte	0x04, 0x1c
        /*0026*/ 	.short	(.L_316 - .L_315)


	//   ....[0]....
.L_315:
        /*0028*/ 	.word	0x00000010


	//----- nvinfo : EIATTR_MAX_THREADS
	.align		4
.L_316:
        /*002c*/ 	.byte	0x04, 0x05
        /*002e*/ 	.short	(.L_318 - .L_317)
.L_317:
        /*0030*/ 	.word	0x00000080
        /*0034*/ 	.word	0x00000001
        /*0038*/ 	.word	0x00000001


	//----- nvinfo : EIATTR_CBANK_PARAM_SIZE
	.align		4
.L_318:
        /*003c*/ 	.byte	0x03, 0x19
        /*003e*/ 	.short	0x0418


	//----- nvinfo : EIATTR_PARAM_CBANK
	.align		4
        /*0040*/ 	.byte	0x04, 0x0a
        /*0042*/ 	.short	(.L_320 - .L_319)
	.align		4
.L_319:
        /*0044*/ 	.word	index@(.nv.constant0._ZN7cutlass13device_kernelIN5flash19enable_sm80_to_sm89INS1_16FlashAttnFwdSm80INS1_25CollectiveMainloopFwdSm80ILi4ELi1ELb0EN4cute5tupleIJNS5_1CILi128EEENS7_ILi64EEES8_EEELi128ENS_10bfloat16_tEfNS_4arch4Sm80ELb1ELb0ELb0ELb1ELb0ELb0ELb1ELb0EEENS1_21CollectiveEpilogueFwdINS6_IJS8_S8_S9_EEENS6_IJNS7_ILi1EEESH_SH_EEESB_SD_Li128ELb1ELb1ELb0ELb0EEENS1_19SingleTileSchedulerILb1ELb0ELb1ELi128EEEEEEEEEvNT_6ParamsE)
        /*0048*/ 	.short	0x0210
        /*004a*/ 	.short	0x0418


	//----- nvinfo : EIATTR_SW_WAR
	.align		4
.L_320:
        /*004c*/ 	.byte	0x04, 0x36
        /*004e*/ 	.short	(.L_322 - .L_321)
.L_321:
        /*0050*/ 	.word	0x00000008
.L_322:


//--------------------- .nv.info._ZN7cutlass13device_kernelIN5flash19enable_sm80_to_sm89INS1_16FlashAttnFwdSm80INS1_25CollectiveMainloopFwdSm80ILi4ELi1ELb0EN4cute5tupleIJNS5_1CILi128EEENS7_ILi64EEES8_EEELi128ENS_10bfloat16_tEfNS_4arch4Sm80ELb1ELb0ELb0ELb1ELb0ELb1ELb1ELb0EEENS1_21CollectiveEpilogueFwdINS6_IJS8_S8_S9_EEENS6_IJNS7_ILi1EEESH_SH_EEESB_SD_Li128ELb1ELb1ELb0ELb0EEENS1_19SingleTileSchedulerILb1ELb0ELb1ELi128EEEEEEEEEvNT_6ParamsE --------------------------
	.section	.nv.info._ZN7cutlass13device_kernelIN5flash19enable_sm80_to_sm89INS1_16FlashAttnFwdSm80INS1_25CollectiveMainloopFwdSm80ILi4ELi1ELb0EN4cute5tupleIJNS5_1CILi128EEENS7_ILi64EEES8_EEELi128ENS_10bfloat16_tEfNS_4arch4Sm80ELb1ELb0ELb0ELb1ELb0ELb1ELb1ELb0EEENS1_21CollectiveEpilogueFwdINS6_IJS8_S8_S9_EEENS6_IJNS7_ILi1EEESH_SH_EEESB_SD_Li128ELb1ELb1ELb0ELb0EEENS1_19SingleTileSchedulerILb1ELb0ELb1ELi128EEEEEEEEEvNT_6ParamsE,"",@"SHT_CUDA_INFO"
	.sectionflags	@""
	.align	4


	//----- nvinfo : EIATTR_CUDA_API_VERSION
	.align		4
        /*0000*/ 	.byte	0x04, 0x37
        /*0002*/ 	.short	(.L_324 - .L_323)
.L_323:
        /*0004*/ 	.word	0x00000082


	//----- nvinfo : EIATTR_KPARAM_INFO
	.align		4
.L_324:
        /*0008*/ 	.byte	0x04, 0x17
        /*000a*/ 	.short	(.L_326 - .L_325)
.L_325:
        /*000c*/ 	.word	0x00000000
        /*0010*/ 	.short	0x0000
        /*0012*/ 	.short	0x0000
        /*0014*/ 	.byte	0x00, 0xf0, 0x61, 0x10


	//----- nvinfo : EIATTR_SPARSE_MMA_MASK
	.align		4
.L_326:
        /*0018*/ 	.byte	0x03, 0x50
        /*001a*/ 	.short	0x0000


	//----- nvinfo : EIATTR_MAXREG_COUNT
	.align		4
        /*001c*/ 	.byte	0x03, 0x1b
        /*001e*/ 	.short	0x00ff


	//----- nvinfo : EIATTR_MERCURY_ISA_VERSION
	.align		4
        /*0020*/ 	.byte	0x03, 0x5f
        /*0022*/ 	.short	0x0101


	//----- nvinfo : EIATTR_EXIT_INSTR_OFFSETS
	.align		4
        /*0024*/ 	.byte	0x04, 0x1c
        /*0026*/ 	.short	(.L_328 - .L_327)


	//   ....[0]....
.L_327:
        /*0028*/ 	.word	0x00000010


	//----- nvinfo : EIATTR_MAX_THREADS
	.align		4
.L_328:
        /*002c*/ 	.byte	0x04, 0x05
        /*002e*/ 	.short	(.L_330 - .L_329)
.L_329:
        /*0030*/ 	.word	0x00000080
        /*0034*/ 	.word	0x00000001
        /*0038*/ 	.word	0x00000001


	//----- nvinfo : EIATTR_CBANK_PARAM_SIZE
	.align		4
.L_330:
        /*003c*/ 	.byte	0x03, 0x19
        /*003e*/ 	.short	0x0418


	//----- nvinfo : EIATTR_PARAM_CBANK
	.align		4
        /*0040*/ 	.byte	0x04, 0x0a
        /*0042*/ 	.short	(.L_332 - .L_331)
	.align		4
.L_331:
        /*0044*/ 	.word	index@(.nv.constant0._ZN7cutlass13device_kernelIN5flash19enable_sm80_to_sm89INS1_16FlashAttnFwdSm80INS1_25CollectiveMainloopFwdSm80ILi4ELi1ELb0EN4cute5tupleIJNS5_1CILi128EEENS7_ILi64EEES8_EEELi128ENS_10bfloat16_tEfNS_4arch4Sm80ELb1ELb0ELb0ELb1ELb0ELb1ELb1ELb0EEENS1_21CollectiveEpilogueFwdINS6_IJS8_S8_S9_EEENS6_IJNS7_ILi1EEESH_SH_EEESB_SD_Li128ELb1ELb1ELb0ELb0EEENS1_19SingleTileSchedulerILb1ELb0ELb1ELi128EEEEEEEEEvNT_6ParamsE)
        /*0048*/ 	.short	0x0210
        /*004a*/ 	.short	0x0418


	//----- nvinfo : EIATTR_SW_WAR
	.align		4
.L_332:
        /*004c*/ 	.byte	0x04, 0x36
        /*004e*/ 	.short	(.L_334 - .L_333)
.L_333:
        /*0050*/ 	.word	0x00000008
.L_334:


//--------------------- .nv.callgraph             --------------------------
	.section	.nv.callgraph,"",@"SHT_CUDA_CALLGRAPH"
	.align	4
	.sectionentsize	8
	.align		4
        /*0000*/ 	.word	0x00000000
	.align		4
        /*0004*/ 	.word	0xffffffff
	.align		4
        /*0008*/ 	.word	0x00000000
	.align		4
        /*000c*/ 	.word	0xfffffffe
	.align		4
        /*0010*/ 	.word	0x00000000
	.align		4
        /*0014*/ 	.word	0xfffffffd
	.align		4
        /*0018*/ 	.word	0x00000000
	.align		4
        /*001c*/ 	.word	0xfffffffc


//--------------------- .nv.constant4             --------------------------
	.section	.nv.constant4,"a",@progbits
	.align	8
	.align		8
.nv.constant4:
        /*0000*/ 	.dword	_ZN66_INTERNAL_43f44d2a_30_flash_fwd_hdim128_bf16_sm80_cu_f3e6f9ee_28494cuda3std3__45__cpo5beginE
	.align		8
        /*0008*/ 	.dword	_ZN66_INTERNAL_43f44d2a_30_flash_fwd_hdim128_bf16_sm80_cu_f3e6f9ee_28494cuda3std3__45__cpo3endE
	.align		8
        /*0010*/ 	.dword	_ZN66_INTERNAL_43f44d2a_30_flash_fwd_hdim128_bf16_sm80_cu_f3e6f9ee_28494cuda3std3__45__cpo6cbeginE
	.align		8
        /*0018*/ 	.dword	_ZN66_INTERNAL_43f44d2a_30_flash_fwd_hdim128_bf16_sm80_cu_f3e6f9ee_28494cuda3std3__45__cpo4cendE
	.align		8
        /*0020*/ 	.dword	_ZN66_INTERNAL_43f44d2a_30_flash_fwd_hdim128_bf16_sm80_cu_f3e6f9ee_28494cuda3std3__468_GLOBAL__N__43f44d2a_30_flash_fwd_hdim128_bf16_sm80_cu_f3e6f9ee_28496ignoreE
	.align		8
        /*0028*/ 	.dword	_ZN66_INTERNAL_43f44d2a_30_flash_fwd_hdim128_bf16_sm80_cu_f3e6f9ee_28494cuda3std3__419piecewise_constructE
	.align		8
        /*0030*/ 	.dword	_ZN66_INTERNAL_43f44d2a_30_flash_fwd_hdim128_bf16_sm80_cu_f3e6f9ee_28494cuda3std3__48in_placeE
	.align		8
        /*0038*/ 	.dword	_ZN66_INTERNAL_43f44d2a_30_flash_fwd_hdim128_bf16_sm80_cu_f3e6f9ee_28494cuda3std6ranges3__45__cpo4swapE
	.align		8
        /*0040*/ 	.dword	_ZN66_INTERNAL_43f44d2a_30_flash_fwd_hdim128_bf16_sm80_cu_f3e6f9ee_28494cuda3std6ranges3__45__cpo9iter_moveE
	.align		8
        /*0048*/ 	.dword	_ZN66_INTERNAL_43f44d2a_30_flash_fwd_hdim128_bf16_sm80_cu_f3e6f9ee_28494cute7productE
	.align		8
        /*0050*/ 	.dword	_ZN66_INTERNAL_43f44d2a_30_flash_fwd_hdim128_bf16_sm80_cu_f3e6f9ee_28494cute1_E


//--------------------- .text._ZN7cutlass13device_kernelIN5flash19enable_sm80_to_sm89INS1_16FlashAttnFwdSm80INS1_25CollectiveMainloopFwdSm80ILi8ELi1ELb1EN4cute5tupleIJNS5_1CILi128EEES8_S8_EEELi128ENS_10bfloat16_tEfNS_4arch4Sm80ELb0ELb0ELb0ELb0ELb0ELb0ELb1ELb0EEENS1_21CollectiveEpilogueFwdIS9_NS6_IJNS7_ILi1EEESF_SF_EEESA_SC_Li256ELb0ELb1ELb0ELb0EEENS1_19SingleTileSchedulerILb0ELb0ELb1ELi128EEEEEEEEEvNT_6ParamsE --------------------------
	.section	.text._ZN7cutlass13device_kernelIN5flash19enable_sm80_to_sm89INS1_16FlashAttnFwdSm80INS1_25CollectiveMainloopFwdSm80ILi8ELi1ELb1EN4cute5tupleIJNS5_1CILi128EEES8_S8_EEELi128ENS_10bfloat16_tEfNS_4arch4Sm80ELb0ELb0ELb0ELb0ELb0ELb0ELb1ELb0EEENS1_21CollectiveEpilogueFwdIS9_NS6_IJNS7_ILi1EEESF_SF_EEESA_SC_Li256ELb0ELb1ELb0ELb0EEENS1_19SingleTileSchedulerILb0ELb0ELb1ELi128EEEEEEEEEvNT_6ParamsE,"ax",@progbits
	.align	128
.text._ZN7cutlass13device_kernelIN5flash19enable_sm80_to_sm89INS1_16FlashAttnFwdSm80INS1_25CollectiveMainloopFwdSm80ILi8ELi1ELb1EN4cute5tupleIJNS5_1CILi128EEES8_S8_EEELi128ENS_10bfloat16_tEfNS_4arch4Sm80ELb0ELb0ELb0ELb0ELb0ELb0ELb1ELb0EEENS1_21CollectiveEpilogueFwdIS9_NS6_IJNS7_ILi1EEESF_SF_EEESA_SC_Li256ELb0ELb1ELb0ELb0EEENS1_19SingleTileSchedulerILb0ELb0ELb1ELi128EEEEEEEEEvNT_6ParamsE:
        .type           _ZN7cutlass13device_kernelIN5flash19enable_sm80_to_sm89INS1_16FlashAttnFwdSm80INS1_25CollectiveMainloopFwdSm80ILi8ELi1ELb1EN4cute5tupleIJNS5_1CILi128EEES8_S8_EEELi128ENS_10bfloat16_tEfNS_4arch4Sm80ELb0ELb0ELb0ELb0ELb0ELb0ELb1ELb0EEENS1_21CollectiveEpilogueFwdIS9_NS6_IJNS7_ILi1EEESF_SF_EEESA_SC_Li256ELb0ELb1ELb0ELb0EEENS1_19SingleTileSchedulerILb0ELb0ELb1ELi128EEEEEEEEEvNT_6ParamsE,@function
        .size           _ZN7cutlass13device_kernelIN5flash19enable_sm80_to_sm89INS1_16FlashAttnFwdSm80INS1_25CollectiveMainloopFwdSm80ILi8ELi1ELb1EN4cute5tupleIJNS5_1CILi128EEES8_S8_EEELi128ENS_10bfloat16_tEfNS_4arch4Sm80ELb0ELb0ELb0ELb0ELb0ELb0ELb1ELb0EEENS1_21CollectiveEpilogueFwdIS9_NS6_IJNS7_ILi1EEESF_SF_EEESA_SC_Li256ELb0ELb1ELb0ELb0EEENS1_19SingleTileSchedulerILb0ELb0ELb1ELi128EEEEEEEEEvNT_6ParamsE,(.L_x_18 - _ZN7cutlass13device_kernelIN5flash19enable_sm80_to_sm89INS1_16FlashAttnFwdSm80INS1_25CollectiveMainloopFwdSm80ILi8ELi1ELb1EN4cute5tupleIJNS5_1CILi128EEES8_S8_EEELi128ENS_10bfloat16_tEfNS_4arch4Sm80ELb0ELb0ELb0ELb0ELb0ELb0ELb1ELb0EEENS1_21CollectiveEpilogueFwdIS9_NS6_IJNS7_ILi1EEESF_SF_EEESA_SC_Li256ELb0ELb1ELb0ELb0EEENS1_19SingleTileSchedulerILb0ELb0ELb1ELi128EEEEEEEEEvNT_6ParamsE)
        .other          _ZN7cutlass13device_kernelIN5flash19enable_sm80_to_sm89INS1_16FlashAttnFwdSm80INS1_25CollectiveMainloopFwdSm80ILi8ELi1ELb1EN4cute5tupleIJNS5_1CILi128EEES8_S8_EEELi128ENS_10bfloat16_tEfNS_4arch4Sm80ELb0ELb0ELb0ELb0ELb0ELb0ELb1ELb0EEENS1_21CollectiveEpilogueFwdIS9_NS6_IJNS7_ILi1EEESF_SF_EEESA_SC_Li256ELb0ELb1ELb0ELb0EEENS1_19SingleTileSchedulerILb0ELb0ELb1ELi128EEEEEEEEEvNT_6ParamsE,@"STO_CUDA_ENTRY STV_DEFAULT"
_ZN7cutlass13device_kernelIN5flash19enable_sm80_to_sm89INS1_16FlashAttnFwdSm80INS1_25CollectiveMainloopFwdSm80ILi8ELi1ELb1EN4cute5tupleIJNS5_1CILi128EEES8_S8_EEELi128ENS_10bfloat16_tEfNS_4arch4Sm80ELb0ELb0ELb0ELb0ELb0ELb0ELb1ELb0EEENS1_21CollectiveEpilogueFwdIS9_NS6_IJNS7_ILi1EEESF_SF_EEESA_SC_Li256ELb0ELb1ELb0ELb0EEENS1_19SingleTileSchedulerILb0ELb0ELb1ELi128EEEEEEEEEvNT_6ParamsE:
[----:B------:R-:W-:Y:S01]  /*0000*/  LDC R1, c[0x0][0x28] ;  /* 0x00000a00ff017b82 */ /* 0x000fe20000000800 */
[----:B------:R-:W-:Y:S05]  /*0010*/  EXIT ;  /* 0x000000000000794d */ /* 0x000fea0003800000 */
.L_x_0:
[----:B------:R-:W-:-:S00]  /*0020*/  BRA `(.L_x_0) ;  /* 0xfffffffc00fc7947 */ /* 0x000fc0000383ffff */
[----:B------:R-:W-:-:S00]  /*0030*/  NOP ;  /* 0x0000000000007918 */ /* 0x000fc00000000000 */
        /* <DEDUP_REMOVED lines=12> */
.L_x_18:


//--------------------- .text._ZN7cutlass13device_kernelIN5flash19enable_sm80_to_sm89INS1_16FlashAttnFwdSm80INS1_25CollectiveMainloopFwdSm80ILi8ELi1ELb1EN4cute5tupleIJNS5_1CILi128EEES8_S8_EEELi128ENS_10bfloat16_tEfNS_4arch4Sm80ELb0ELb0ELb0ELb1ELb0ELb0ELb1ELb0EEENS1_21CollectiveEpilogueFwdIS9_NS6_IJNS7_ILi1EEESF_SF_EEESA_SC_Li256ELb1ELb1ELb0ELb0EEENS1_19SingleTileSchedulerILb1ELb0ELb1ELi128EEEEEEEEEvNT_6ParamsE --------------------------
	.section	.text._ZN7cutlass13device_kernelIN5flash19enable_sm80_to_sm89INS1_16FlashAttnFwdSm80INS1_25CollectiveMainloopFwdSm80ILi8ELi1ELb1EN4cute5tupleIJNS5_1CILi128EEES8_S8_EEELi128ENS_10bfloat16_tEfNS_4arch4Sm80ELb0ELb0ELb0ELb1ELb0ELb0ELb1ELb0EEENS1_21CollectiveEpilogueFwdIS9_NS6_IJNS7_ILi1EEESF_SF_EEESA_SC_Li256ELb1ELb1ELb0ELb0EEENS1_19SingleTileSchedulerILb1ELb0ELb1ELi128EEEEEEEEEvNT_6ParamsE,"ax",@progbits
	.align	128
.text._ZN7cutlass13device_kernelIN5flash19enable_sm80_to_sm89INS1_16FlashAttnFwdSm80INS1_25CollectiveMainloopFwdSm80ILi8ELi1ELb1EN4cute5tupleIJNS5_1CILi128EEES8_S8_EEELi128ENS_10bfloat16_tEfNS_4arch4Sm80ELb0ELb0ELb0ELb1ELb0ELb0ELb1ELb0EEENS1_21CollectiveEpilogueFwdIS9_NS6_IJNS7_ILi1EEESF_SF_EEESA_SC_Li256ELb1ELb1ELb0ELb0EEENS1_19SingleTileSchedulerILb1ELb0ELb1ELi128EEEEEEEEEvNT_6ParamsE:
        .type           _ZN7cutlass13device_kernelIN5flash19enable_sm80_to_sm89INS1_16FlashAttnFwdSm80INS1_25CollectiveMainloopFwdSm80ILi8ELi1ELb1EN4cute5tupleIJNS5_1CILi128EEES8_S8_EEELi128ENS_10bfloat16_tEfNS_4arch4Sm80ELb0ELb0ELb0ELb1ELb0ELb0ELb1ELb0EEENS1_21CollectiveEpilogueFwdIS9_NS6_IJNS7_ILi1EEESF_SF_EEESA_SC_Li256ELb1ELb1ELb0ELb0EEENS1_19SingleTileSchedulerILb1ELb0ELb1ELi128EEEEEEEEEvNT_6ParamsE,@function
        .size           _ZN7cutlass13device_kernelIN5flash19enable_sm80_to_sm89INS1_16FlashAttnFwdSm80INS1_25CollectiveMainloopFwdSm80ILi8ELi1ELb1EN4cute5tupleIJNS5_1CILi128EEES8_S8_EEELi128ENS_10bfloat16_tEfNS_4arch4Sm80ELb0ELb0ELb0ELb1ELb0ELb0ELb1ELb0EEENS1_21CollectiveEpilogueFwdIS9_NS6_IJNS7_ILi1EEESF_SF_EEESA_SC_Li256ELb1ELb1ELb0ELb0EEENS1_19SingleTileSchedulerILb1ELb0ELb1ELi128EEEEEEEEEvNT_6ParamsE,(.L_x_19 - _ZN7cutlass13device_kernelIN5flash19enable_sm80_to_sm89INS1_16FlashAttnFwdSm80INS1_25CollectiveMainloopFwdSm80ILi8ELi1ELb1EN4cute5tupleIJNS5_1CILi128EEES8_S8_EEELi128ENS_10bfloat16_tEfNS_4arch4Sm80ELb0ELb0ELb0ELb1ELb0ELb0ELb1ELb0EEENS1_21CollectiveEpilogueFwdIS9_NS6_IJNS7_ILi1EEESF_SF_EEESA_SC_Li256ELb1ELb1ELb0ELb0EEENS1_19SingleTileSchedulerILb1ELb0ELb1ELi128EEEEEEEEEvNT_6ParamsE)
        .other          _ZN7cutlass13device_kernelIN5flash19enable_sm80_to_sm89INS1_16FlashAttnFwdSm80INS1_25CollectiveMainloopFwdSm80ILi8ELi1ELb1EN4cute5tupleIJNS5_1CILi128EEES8_S8_EEELi128ENS_10bfloat16_tEfNS_4arch4Sm80ELb0ELb0ELb0ELb1ELb0ELb0ELb1ELb0EEENS1_21CollectiveEpilogueFwdIS9_NS6_IJNS7_ILi1EEESF_SF_EEESA_SC_Li256ELb1ELb1ELb0ELb0EEENS1_19SingleTileSchedulerILb1ELb0ELb1ELi128EEEEEEEEEvNT_6ParamsE,@"STO_CUDA_ENTRY STV_DEFAULT"
_ZN7cutlass13device_kernelIN5flash19enable_sm80_to_sm89INS1_16FlashAttnFwdSm80INS1_25CollectiveMainloopFwdSm80ILi8ELi1ELb1EN4cute5tupleIJNS5_1CILi128EEES8_S8_EEELi128ENS_10bfloat16_tEfNS_4arch4Sm80ELb0ELb0ELb0ELb1ELb0ELb0ELb1ELb0EEENS1_21CollectiveEpilogueFwdIS9_NS6_IJNS7_ILi1EEESF_SF_EEESA_SC_Li256ELb1ELb1ELb0ELb0EEENS1_19SingleTileSchedulerILb1ELb0ELb1ELi128EEEEEEEEEvNT_6ParamsE:
[----:B------:R-:W-:Y:S01]  /*0000*/  LDC R1, c[0x0][0x28] ;  /* 0x00000a00ff017b82 */ /* 0x000fe20000000800 */
[----:B------:R-:W-:Y:S05]  /*0010*/  EXIT ;  /* 0x000000000000794d */ /* 0x000fea0003800000 */
.L_x_1:
        /* <DEDUP_REMOVED lines=14> */
.L_x_19:


//--------------------- .text._ZN7cutlass13device_kernelIN5flash19enable_sm80_to_sm89INS1_16FlashAttnFwdSm80INS1_25CollectiveMainloopFwdSm80ILi8ELi1ELb1EN4cute5tupleIJNS5_1CILi128EEES8_S8_EEELi128ENS_10bfloat16_tEfNS_4arch4Sm80ELb0ELb0ELb0ELb1ELb0ELb1ELb1ELb0EEENS1_21CollectiveEpilogueFwdIS9_NS6_IJNS7_ILi1EEESF_SF_EEESA_SC_Li256ELb1ELb1ELb0ELb0EEENS1_19SingleTileSchedulerILb1ELb0ELb1ELi128EEEEEEEEEvNT_6ParamsE --------------------------
	.section	.text._ZN7cutlass13device_kernelIN5flash19enable_sm80_to_sm89INS1_16FlashAttnFwdSm80INS1_25CollectiveMainloopFwdSm80ILi8ELi1ELb1EN4cute5tupleIJNS5_1CILi128EEES8_S8_EEELi128ENS_10bfloat16_tEfNS_4arch4Sm80ELb0ELb0ELb0ELb1ELb0ELb1ELb1ELb0EEENS1_21CollectiveEpilogueFwdIS9_NS6_IJNS7_ILi1EEESF_SF_EEESA_SC_Li256ELb1ELb1ELb0ELb0EEENS1_19SingleTileSchedulerILb1ELb0ELb1ELi128EEEEEEEEEvNT_6ParamsE,"ax",@progbits
	.align	128
.text._ZN7cutlass13device_kernelIN5flash19enable_sm80_to_sm89INS1_16FlashAttnFwdSm80INS1_25CollectiveMainloopFwdSm80ILi8ELi1ELb1EN4cute5tupleIJNS5_1CILi128EEES8_S8_EEELi128ENS_10bfloat16_tEfNS_4arch4Sm80ELb0ELb0ELb0ELb1ELb0ELb1ELb1ELb0EEENS1_21CollectiveEpilogueFwdIS9_NS6_IJNS7_ILi1EEESF_SF_EEESA_SC_Li256ELb1ELb1ELb0ELb0EEENS1_19SingleTileSchedulerILb1ELb0ELb1ELi128EEEEEEEEEvNT_6ParamsE:
        .type           _ZN7cutlass13device_kernelIN5flash19enable_sm80_to_sm89INS1_16FlashAttnFwdSm80INS1_25CollectiveMainloopFwdSm80ILi8ELi1ELb1EN4cute5tupleIJNS5_1CILi128EEES8_S8_EEELi128ENS_10bfloat16_tEfNS_4arch4Sm80ELb0ELb0ELb0ELb1ELb0ELb1ELb1ELb0EEENS1_21CollectiveEpilogueFwdIS9_NS6_IJNS7_ILi1EEESF_SF_EEESA_SC_Li256ELb1ELb1ELb0ELb0EEENS1_19SingleTileSchedulerILb1ELb0ELb1ELi128EEEEEEEEEvNT_6ParamsE,@function
        .size           _ZN7cutlass13device_kernelIN5flash19enable_sm80_to_sm89INS1_16FlashAttnFwdSm80INS1_25CollectiveMainloopFwdSm80ILi8ELi1ELb1EN4cute5tupleIJNS5_1CILi128EEES8_S8_EEELi128ENS_10bfloat16_tEfNS_4arch4Sm80ELb0ELb0ELb0ELb1ELb0ELb1ELb1ELb0EEENS1_21CollectiveEpilogueFwdIS9_NS6_IJNS7_ILi1EEESF_SF_EEESA_SC_Li256ELb1ELb1ELb0ELb0EEENS1_19SingleTileSchedulerILb1ELb0ELb1ELi128EEEEEEEEEvNT_6ParamsE,(.L_x_20 - _ZN7cutlass13device_kernelIN5flash19enable_sm80_to_sm89INS1_16FlashAttnFwdSm80INS1_25CollectiveMainloopFwdSm80ILi8ELi1ELb1EN4cute5tupleIJNS5_1CILi128EEES8_S8_EEELi128ENS_10bfloat16_tEfNS_4arch4Sm80ELb0ELb0ELb0ELb1ELb0ELb1ELb1ELb0EEENS1_21CollectiveEpilogueFwdIS9_NS6_IJNS7_ILi1EEESF_SF_EEESA_SC_Li256ELb1ELb1ELb0ELb0EEENS1_19SingleTileSchedulerILb1ELb0ELb1ELi128EEEEEEEEEvNT_6ParamsE)
        .other          _ZN7cutlass13device_kernelIN5flash19enable_sm80_to_sm89INS1_16FlashAttnFwdSm80INS1_25CollectiveMainloopFwdSm80ILi8ELi1ELb1EN4cute5tupleIJNS5_1CILi128EEES8_S8_EEELi128ENS_10bfloat16_tEfNS_4arch4Sm80ELb0ELb0ELb0ELb1ELb0ELb1ELb1ELb0EEENS1_21CollectiveEpilogueFwdIS9_NS6_IJNS7_ILi1EEESF_SF_EEESA_SC_Li256ELb1ELb1ELb0ELb0EEENS1_19SingleTileSchedulerILb1ELb0ELb1ELi128EEEEEEEEEvNT_6ParamsE,@"STO_CUDA_ENTRY STV_DEFAULT"
_ZN7cutlass13device_kernelIN5flash19enable_sm80_to_sm89INS1_16FlashAttnFwdSm80INS1_25CollectiveMainloopFwdSm80ILi8ELi1ELb1EN4cute5tupleIJNS5_1CILi128EEES8_S8_EEELi128ENS_10bfloat16_tEfNS_4arch4Sm80ELb0ELb0ELb0ELb1ELb0ELb1ELb1ELb0EEENS1_21CollectiveEpilogueFwdIS9_NS6_IJNS7_ILi1EEESF_SF_EEESA_SC_Li256ELb1ELb1ELb0ELb0EEENS1_19SingleTileSchedulerILb1ELb0ELb1ELi128EEEEEEEEEvNT_6ParamsE:
[----:B------:R-:W-:Y:S01]  /*0000*/  LDC R1, c[0x0][0x28] ;  /* 0x00000a00ff017b82 */ /* 0x000fe20000000800 */
[----:B------:R-:W-:Y:S05]  /*0010*/  EXIT ;  /* 0x000000000000794d */ /* 0x000fea0003800000 */
.L_x_2:
        /* <DEDUP_REMOVED lines=14> */
.L_x_20:


//--------------------- .text._ZN7cutlass13device_kernelIN5flash19enable_sm80_to_sm89INS1_16FlashAttnFwdSm80INS1_25CollectiveMainloopFwdSm80ILi8ELi1ELb1EN4cute5tupleIJNS5_1CILi128EEENS7_ILi96EEES8_EEELi128ENS_10bfloat16_tEfNS_4arch4Sm80ELb0ELb1ELb0ELb0ELb0ELb0ELb1ELb0EEENS1_21CollectiveEpilogueFwdINS6_IJS8_S8_S9_EEENS6_IJNS7_ILi1EEESH_SH_EEESB_SD_Li256ELb0ELb1ELb0ELb0EEENS1_19SingleTileSchedulerILb0ELb0ELb1ELi128EEEEEEEEEvNT_6ParamsE --------------------------
	.section	.text._ZN7cutlass13device_kernelIN5flash19enable_sm80_to_sm89INS1_16FlashAttnFwdSm80INS1_25CollectiveMainloopFwdSm80ILi8ELi1ELb1EN4cute5tupleIJNS5_1CILi128EEENS7_ILi96EEES8_EEELi128ENS_10bfloat16_tEfNS_4arch4Sm80ELb0ELb1ELb0ELb0ELb0ELb0ELb1ELb0EEENS1_21CollectiveEpilogueFwdINS6_IJS8_S8_S9_EEENS6_IJNS7_ILi1EEESH_SH_EEESB_SD_Li256ELb0ELb1ELb0ELb0EEENS1_19SingleTileSchedulerILb0ELb0ELb1ELi128EEEEEEEEEvNT_6ParamsE,"ax",@progbits
	.align	128
.text._ZN7cutlass13device_kernelIN5flash19enable_sm80_to_sm89INS1_16FlashAttnFwdSm80INS1_25CollectiveMainloopFwdSm80ILi8ELi1ELb1EN4cute5tupleIJNS5_1CILi128EEENS7_ILi96EEES8_EEELi128ENS_10bfloat16_tEfNS_4arch4Sm80ELb0ELb1ELb0ELb0ELb0ELb0ELb1ELb0EEENS1_21CollectiveEpilogueFwdINS6_IJS8_S8_S9_EEENS6_IJNS7_ILi1EEESH_SH_EEESB_SD_Li256ELb0ELb1ELb0ELb0EEENS1_19SingleTileSchedulerILb0ELb0ELb1ELi128EEEEEEEEEvNT_6ParamsE:
        .type           _ZN7cutlass13device_kernelIN5flash19enable_sm80_to_sm89INS1_16FlashAttnFwdSm80INS1_25CollectiveMainloopFwdSm80ILi8ELi1ELb1EN4cute5tupleIJNS5_1CILi128EEENS7_ILi96EEES8_EEELi128ENS_10bfloat16_tEfNS_4arch4Sm80ELb0ELb1ELb0ELb0ELb0ELb0ELb1ELb0EEENS1_21CollectiveEpilogueFwdINS6_IJS8_S8_S9_EEENS6_IJNS7_ILi1EEESH_SH_EEESB_SD_Li256ELb0ELb1ELb0ELb0EEENS1_19SingleTileSchedulerILb0ELb0ELb1ELi128EEEEEEEEEvNT_6ParamsE,@function
        .size           _ZN7cutlass13device_kernelIN5flash19enable_sm80_to_sm89INS1_16FlashAttnFwdSm80INS1_25CollectiveMainloopFwdSm80ILi8ELi1ELb1EN4cute5tupleIJNS5_1CILi128EEENS7_ILi96EEES8_EEELi128ENS_10bfloat16_tEfNS_4arch4Sm80ELb0ELb1ELb0ELb0ELb0ELb0ELb1ELb0EEENS1_21CollectiveEpilogueFwdINS6_IJS8_S8_S9_EEENS6_IJNS7_ILi1EEESH_SH_EEESB_SD_Li256ELb0ELb1ELb0ELb0EEENS1_19SingleTileSchedulerILb0ELb0ELb1ELi128EEEEEEEEEvNT_6ParamsE,(.L_x_21 - _ZN7cutlass13device_kernelIN5flash19enable_sm80_to_sm89INS1_16FlashAttnFwdSm80INS1_25CollectiveMainloopFwdSm80ILi8ELi1ELb1EN4cute5tupleIJNS5_1CILi128EEENS7_ILi96EEES8_EEELi128ENS_10bfloat16_tEfNS_4arch4Sm80ELb0ELb1ELb0ELb0ELb0ELb0ELb1ELb0EEENS1_21CollectiveEpilogueFwdINS6_IJS8_S8_S9_EEENS6_IJNS7_ILi1EEESH_SH_EEESB_SD_Li256ELb0ELb1ELb0ELb0EEENS1_19SingleTileSchedulerILb0ELb0ELb1ELi128EEEEEEEEEvNT_6ParamsE)
        .other          _ZN7cutlass13device_kernelIN5flash19enable_sm80_to_sm89INS1_16FlashAttnFwdSm80INS1_25CollectiveMainloopFwdSm80ILi8ELi1ELb1EN4cute5tupleIJNS5_1CILi128EEENS7_ILi96EEES8_EEELi128ENS_10bfloat16_tEfNS_4arch4Sm80ELb0ELb1ELb0ELb0ELb0ELb0ELb1ELb0EEENS1_21CollectiveEpilogueFwdINS6_IJS8_S8_S9_EEENS6_IJNS7_ILi1EEESH_SH_EEESB_SD_Li256ELb0ELb1ELb0ELb0EEENS1_19SingleTileSchedulerILb0ELb0ELb1ELi128EEEEEEEEEvNT_6ParamsE,@"STO_CUDA_ENTRY STV_DEFAULT"
_ZN7cutlass13device_kernelIN5flash19enable_sm80_to_sm89INS1_16FlashAttnFwdSm80INS1_25CollectiveMainloopFwdSm80ILi8ELi1ELb1EN4cute5tupleIJNS5_1CILi128EEENS7_ILi96EEES8_EEELi128ENS_10bfloat16_tEfNS_4arch4Sm80ELb0ELb1ELb0ELb0ELb0ELb0ELb1ELb0EEENS1_21CollectiveEpilogueFwdINS6_IJS8_S8_S9_EEENS6_IJNS7_ILi1EEESH_SH_EEESB_SD_Li256ELb0ELb1ELb0ELb0EEENS1_19SingleTileSchedulerILb0ELb0ELb1ELi128EEEEEEEEEvNT_6ParamsE:
[----:B------:R-:W-:Y:S01]  /*0000*/  LDC R1, c[0x0][0x28] ;  /* 0x00000a00ff017b82 */ /* 0x000fe20000000800 */
[----:B------:R-:W-:Y:S05]  /*0010*/  EXIT ;  /* 0x000000000000794d */ /* 0x000fea0003800000 */
.L_x_3:
        /* <DEDUP_REMOVED lines=14> */
.L_x_21:


//--------------------- .text._ZN7cutlass13device_kernelIN5flash19enable_sm80_to_sm89INS1_16FlashAttnFwdSm80INS1_25CollectiveMainloopFwdSm80ILi8ELi1ELb1EN4cute5tupleIJNS5_1CILi128EEENS7_ILi96EEES8_EEELi128ENS_10bfloat16_tEfNS_4arch4Sm80ELb0ELb1ELb0ELb1ELb0ELb0ELb1ELb0EEENS1_21CollectiveEpilogueFwdINS6_IJS8_S8_S9_EEENS6_IJNS7_ILi1EEESH_SH_EEESB_SD_Li256ELb1ELb1ELb0ELb0EEENS1_19SingleTileSchedulerILb1ELb0ELb1ELi128EEEEEEEEEvNT_6ParamsE --------------------------
	.section	.text._ZN7cutlass13device_kernelIN5flash19enable_sm80_to_sm89INS1_16FlashAttnFwdSm80INS1_25CollectiveMainloopFwdSm80ILi8ELi1ELb1EN4cute5tupleIJNS5_1CILi128EEENS7_ILi96EEES8_EEELi128ENS_10bfloat16_tEfNS_4arch4Sm80ELb0ELb1ELb0ELb1ELb0ELb0ELb1ELb0EEENS1_21CollectiveEpilogueFwdINS6_IJS8_S8_S9_EEENS6_IJNS7_ILi1EEESH_SH_EEESB_SD_Li256ELb1ELb1ELb0ELb0EEENS1_19SingleTileSchedulerILb1ELb0ELb1ELi128EEEEEEEEEvNT_6ParamsE,"ax",@progbits
	.align	128
.text._ZN7cutlass13device_kernelIN5flash19enable_sm80_to_sm89INS1_16FlashAttnFwdSm80INS1_25CollectiveMainloopFwdSm80ILi8ELi1ELb1EN4cute5tupleIJNS5_1CILi128EEENS7_ILi96EEES8_EEELi128ENS_10bfloat16_tEfNS_4arch4Sm80ELb0ELb1ELb0ELb1ELb0ELb0ELb1ELb0EEENS1_21CollectiveEpilogueFwdINS6_IJS8_S8_S9_EEENS6_IJNS7_ILi1EEESH_SH_EEESB_SD_Li256ELb1ELb1ELb0ELb0EEENS1_19SingleTileSchedulerILb1ELb0ELb1ELi128EEEEEEEEEvNT_6ParamsE:
        .type           _ZN7cutlass13device_kernelIN5flash19enable_sm80_to_sm89INS1_16FlashAttnFwdSm80INS1_25CollectiveMainloopFwdSm80ILi8ELi1ELb1EN4cute5tupleIJNS5_1CILi128EEENS7_ILi96EEES8_EEELi128ENS_10bfloat16_tEfNS_4arch4Sm80ELb0ELb1ELb0ELb1ELb0ELb0ELb1ELb0EEENS1_21CollectiveEpilogueFwdINS6_IJS8_S8_S9_EEENS6_IJNS7_ILi1EEESH_SH_EEESB_SD_Li256ELb1ELb1ELb0ELb0EEENS1_19SingleTileSchedulerILb1ELb0ELb1ELi128EEEEEEEEEvNT_6ParamsE,@function
        .size           _ZN7cutlass13device_kernelIN5flash19enable_sm80_to_sm89INS1_16FlashAttnFwdSm80INS1_25CollectiveMainloopFwdSm80ILi8ELi1ELb1EN4cute5tupleIJNS5_1CILi128EEENS7_ILi96EEES8_EEELi128ENS_10bfloat16_tEfNS_4arch4Sm80ELb0ELb1ELb0ELb1ELb0ELb0ELb1ELb0EEENS1_21CollectiveEpilogueFwdINS6_IJS8_S8_S9_EEENS6_IJNS7_ILi1EEESH_SH_EEESB_SD_Li256ELb1ELb1ELb0ELb0EEENS1_19SingleTileSchedulerILb1ELb0ELb1ELi128EEEEEEEEEvNT_6ParamsE,(.L_x_22 - _ZN7cutlass13device_kernelIN5flash19enable_sm80_to_sm89INS1_16FlashAttnFwdSm80INS1_25CollectiveMainloopFwdSm80ILi8ELi1ELb1EN4cute5tupleIJNS5_1CILi128EEENS7_ILi96EEES8_EEELi128ENS_10bfloat16_tEfNS_4arch4Sm80ELb0ELb1ELb0ELb1ELb0ELb0ELb1ELb0EEENS1_21CollectiveEpilogueFwdINS6_IJS8_S8_S9_EEENS6_IJNS7_ILi1EEESH_SH_EEESB_SD_Li256ELb1ELb1ELb0ELb0EEENS1_19SingleTileSchedulerILb1ELb0ELb1ELi128EEEEEEEEEvNT_6ParamsE)
        .other          _ZN7cutlass13device_kernelIN5flash19enable_sm80_to_sm89INS1_16FlashAttnFwdSm80INS1_25CollectiveMainloopFwdSm80ILi8ELi1ELb1EN4cute5tupleIJNS5_1CILi128EEENS7_ILi96EEES8_EEELi128ENS_10bfloat16_tEfNS_4arch4Sm80ELb0ELb1ELb0ELb1ELb0ELb0ELb1ELb0EEENS1_21CollectiveEpilogueFwdINS6_IJS8_S8_S9_EEENS6_IJNS7_ILi1EEESH_SH_EEESB_SD_Li256ELb1ELb1ELb0ELb0EEENS1_19SingleTileSchedulerILb1ELb0ELb1ELi128EEEEEEEEEvNT_6ParamsE,@"STO_CUDA_ENTRY STV_DEFAULT"
_ZN7cutlass13device_kernelIN5flash19enable_sm80_to_sm89INS1_16FlashAttnFwdSm80INS1_25CollectiveMainloopFwdSm80ILi8ELi1ELb1EN4cute5tupleIJNS5_1CILi128EEENS7_ILi96EEES8_EEELi128ENS_10bfloat16_tEfNS_4arch4Sm80ELb0ELb1ELb0ELb1ELb0ELb0ELb1ELb0EEENS1_21CollectiveEpilogueFwdINS6_IJS8_S8_S9_EEENS6_IJNS7_ILi1EEESH_SH_EEESB_SD_Li256ELb1ELb1ELb0ELb0EEENS1_19SingleTileSchedulerILb1ELb0ELb1ELi128EEEEEEEEEvNT_6ParamsE:
[----:B------:R-:W-:Y:S01]  /*0000*/  LDC R1, c[0x0][0x28] ;  /* 0x00000a00ff017b82 */ /* 0x000fe20000000800 */
[----:B------:R-:W-:Y:S05]  /*0010*/  EXIT ;  /* 0x000000000000794d */ /* 0x000fea0003800000 */
.L_x_4:
        /* <DEDUP_REMOVED lines=14> */
.L_x_22:


//--------------------- .text._ZN7cutlass13device_kernelIN5flash19enable_sm80_to_sm89INS1_16FlashAttnFwdSm80INS1_25CollectiveMainloopFwdSm80ILi8ELi1ELb1EN4cute5tupleIJNS5_1CILi128EEENS7_ILi96EEES8_EEELi128ENS_10bfloat16_tEfNS_4arch4Sm80ELb0ELb1ELb0ELb1ELb0ELb1ELb1ELb0EEENS1_21CollectiveEpilogueFwdINS6_IJS8_S8_S9_EEENS6_IJNS7_ILi1EEESH_SH_EEESB_SD_Li256ELb1ELb1ELb0ELb0EEENS1_19SingleTileSchedulerILb1ELb0ELb1ELi128EEEEEEEEEvNT_6ParamsE --------------------------
	.section	.text._ZN7cutlass13device_kernelIN5flash19enable_sm80_to_sm89INS1_16FlashAttnFwdSm80INS1_25CollectiveMainloopFwdSm80ILi8ELi1ELb1EN4cute5tupleIJNS5_1CILi128EEENS7_ILi96EEES8_EEELi128ENS_10bfloat16_tEfNS_4arch4Sm80ELb0ELb1ELb0ELb1ELb0ELb1ELb1ELb0EEENS1_21CollectiveEpilogueFwdINS6_IJS8_S8_S9_EEENS6_IJNS7_ILi1EEESH_SH_EEESB_SD_Li256ELb1ELb1ELb0ELb0EEENS1_19SingleTileSchedulerILb1ELb0ELb1ELi128EEEEEEEEEvNT_6ParamsE,"ax",@progbits
	.align	128
.text._ZN7cutlass13device_kernelIN5flash19enable_sm80_to_sm89INS1_16FlashAttnFwdSm80INS1_25CollectiveMainloopFwdSm80ILi8ELi1ELb1EN4cute5tupleIJNS5_1CILi128EEENS7_ILi96EEES8_EEELi128ENS_10bfloat16_tEfNS_4arch4Sm80ELb0ELb1ELb0ELb1ELb0ELb1ELb1ELb0EEENS1_21CollectiveEpilogueFwdINS6_IJS8_S8_S9_EEENS6_IJNS7_ILi1EEESH_SH_EEESB_SD_Li256ELb1ELb1ELb0ELb0EEENS1_19SingleTileSchedulerILb1ELb0ELb1ELi128EEEEEEEEEvNT_6ParamsE:
        .type           _ZN7cutlass13device_kernelIN5flash19enable_sm80_to_sm89INS1_16FlashAttnFwdSm80INS1_25CollectiveMainloopFwdSm80ILi8ELi1ELb1EN4cute5tupleIJNS5_1CILi128EEENS7_ILi96EEES8_EEELi128ENS_10bfloat16_tEfNS_4arch4Sm80ELb0ELb1ELb0ELb1ELb0ELb1ELb1ELb0EEENS1_21CollectiveEpilogueFwdINS6_IJS8_S8_S9_EEENS6_IJNS7_ILi1EEESH_SH_EEESB_SD_Li256ELb1ELb1ELb0ELb0EEENS1_19SingleTileSchedulerILb1ELb0ELb1ELi128EEEEEEEEEvNT_6ParamsE,@function
        .size           _ZN7cutlass13device_kernelIN5flash19enable_sm80_to_sm89INS1_16FlashAttnFwdSm80INS1_25CollectiveMainloopFwdSm80ILi8ELi1ELb1EN4cute5tupleIJNS5_1CILi128EEENS7_ILi96EEES8_EEELi128ENS_10bfloat16_tEfNS_4arch4Sm80ELb0ELb1ELb0ELb1ELb0ELb1ELb1ELb0EEENS1_21CollectiveEpilogueFwdINS6_IJS8_S8_S9_EEENS6_IJNS7_ILi1EEESH_SH_EEESB_SD_Li256ELb1ELb1ELb0ELb0EEENS1_19SingleTileSchedulerILb1ELb0ELb1ELi128EEEEEEEEEvNT_6ParamsE,(.L_x_23 - _ZN7cutlass13device_kernelIN5flash19enable_sm80_to_sm89INS1_16FlashAttnFwdSm80INS1_25CollectiveMainloopFwdSm80ILi8ELi1ELb1EN4cute5tupleIJNS5_1CILi128EEENS7_ILi96EEES8_EEELi128ENS_10bfloat16_tEfNS_4arch4Sm80ELb0ELb1ELb0ELb1ELb0ELb1ELb1ELb0EEENS1_21CollectiveEpilogueFwdINS6_IJS8_S8_S9_EEENS6_IJNS7_ILi1EEESH_SH_EEESB_SD_Li256ELb1ELb1ELb0ELb0EEENS1_19SingleTileSchedulerILb1ELb0ELb1ELi128EEEEEEEEEvNT_6ParamsE)
        .other          _ZN7cutlass13device_kernelIN5flash19enable_sm80_to_sm89INS1_16FlashAttnFwdSm80INS1_25CollectiveMainloopFwdSm80ILi8ELi1ELb1EN4cute5tupleIJNS5_1CILi128EEENS7_ILi96EEES8_EEELi128ENS_10bfloat16_tEfNS_4arch4Sm80ELb0ELb1ELb0ELb1ELb0ELb1ELb1ELb0EEENS1_21CollectiveEpilogueFwdINS6_IJS8_S8_S9_EEENS6_IJNS7_ILi1EEESH_SH_EEESB_SD_Li256ELb1ELb1ELb0ELb0EEENS1_19SingleTileSchedulerILb1ELb0ELb1ELi128EEEEEEEEEvNT_6ParamsE,@"STO_CUDA_ENTRY STV_DEFAULT"
_ZN7cutlass13device_kernelIN5flash19enable_sm80_to_sm89INS1_16FlashAttnFwdSm80INS1_25CollectiveMainloopFwdSm80ILi8ELi1ELb1EN4cute5tupleIJNS5_1CILi128EEENS7_ILi96EEES8_EEELi128ENS_10bfloat16_tEfNS_4arch4Sm80ELb0ELb1ELb0ELb1ELb0ELb1ELb1ELb0EEENS1_21CollectiveEpilogueFwdINS6_IJS8_S8_S9_EEENS6_IJNS7_ILi1EEESH_SH_EEESB_SD_Li256ELb1ELb1ELb0ELb0EEENS1_19SingleTileSchedulerILb1ELb0ELb1ELi128EEEEEEEEEvNT_6ParamsE:
[----:B------:R-:W-:Y:S01]  /*0000*/  LDC R1, c[0x0][0x28] ;  /* 0x00000a00ff017b82 */ /* 0x000fe20000000800 */
[----:B------:R-:W-:Y:S05]  /*0010*/  EXIT ;  /* 0x000000000000794d */ /* 0x000fea0003800000 */
.L_x_5:
        /* <DEDUP_REMOVED lines=14> */
.L_x_23:


//--------------------- .text._ZN7cutlass13device_kernelIN5flash19enable_sm80_to_sm89INS1_16FlashAttnFwdSm80INS1_25CollectiveMainloopFwdSm80ILi8ELi1ELb1EN4cute5tupleIJNS5_1CILi128EEES8_S8_EEELi128ENS_10bfloat16_tEfNS_4arch4Sm80ELb1ELb0ELb0ELb0ELb0ELb0ELb1ELb0EEENS1_21CollectiveEpilogueFwdIS9_NS6_IJNS7_ILi1EEESF_SF_EEESA_SC_Li256ELb0ELb1ELb0ELb0EEENS1_30DynamicPersistentTileSchedulerILi256ELi256ELb0ELb1ELb0EEEEEEEEEvNT_6ParamsE --------------------------
	.section	.text._ZN7cutlass13device_kernelIN5flash19enable_sm80_to_sm89INS1_16FlashAttnFwdSm80INS1_25CollectiveMainloopFwdSm80ILi8ELi1ELb1EN4cute5tupleIJNS5_1CILi128EEES8_S8_EEELi128ENS_10bfloat16_tEfNS_4arch4Sm80ELb1ELb0ELb0ELb0ELb0ELb0ELb1ELb0EEENS1_21CollectiveEpilogueFwdIS9_NS6_IJNS7_ILi1EEESF_SF_EEESA_SC_Li256ELb0ELb1ELb0ELb0EEENS1_30DynamicPersistentTileSchedulerILi256ELi256ELb0ELb1ELb0EEEEEEEEEvNT_6ParamsE,"ax",@progbits
	.align	128
.text._ZN7cutlass13device_kernelIN5flash19enable_sm80_to_sm89INS1_16FlashAttnFwdSm80INS1_25CollectiveMainloopFwdSm80ILi8ELi1ELb1EN4cute5tupleIJNS5_1CILi128EEES8_S8_EEELi128ENS_10bfloat16_tEfNS_4arch4Sm80ELb1ELb0ELb0ELb0ELb0ELb0ELb1ELb0EEENS1_21CollectiveEpilogueFwdIS9_NS6_IJNS7_ILi1EEESF_SF_EEESA_SC_Li256ELb0ELb1ELb0ELb0EEENS1_30DynamicPersistentTileSchedulerILi256ELi256ELb0ELb1ELb0EEEEEEEEEvNT_6ParamsE:
        .type           _ZN7cutlass13device_kernelIN5flash19enable_sm80_to_sm89INS1_16FlashAttnFwdSm80INS1_25CollectiveMainloopFwdSm80ILi8ELi1ELb1EN4cute5tupleIJNS5_1CILi128EEES8_S8_EEELi128ENS_10bfloat16_tEfNS_4arch4Sm80ELb1ELb0ELb0ELb0ELb0ELb0ELb1ELb0EEENS1_21CollectiveEpilogueFwdIS9_NS6_IJNS7_ILi1EEESF_SF_EEESA_SC_Li256ELb0ELb1ELb0ELb0EEENS1_30DynamicPersistentTileSchedulerILi256ELi256ELb0ELb1ELb0EEEEEEEEEvNT_6ParamsE,@function
        .size           _ZN7cutlass13device_kernelIN5flash19enable_sm80_to_sm89INS1_16FlashAttnFwdSm80INS1_25CollectiveMainloopFwdSm80ILi8ELi1ELb1EN4cute5tupleIJNS5_1CILi128EEES8_S8_EEELi128ENS_10bfloat16_tEfNS_4arch4Sm80ELb1ELb0ELb0ELb0ELb0ELb0ELb1ELb0EEENS1_21CollectiveEpilogueFwdIS9_NS6_IJNS7_ILi1EEESF_SF_EEESA_SC_Li256ELb0ELb1ELb0ELb0EEENS1_30DynamicPersistentTileSchedulerILi256ELi256ELb0ELb1ELb0EEEEEEEEEvNT_6ParamsE,(.L_x_24 - _ZN7cutlass13device_kernelIN5flash19enable_sm80_to_sm89INS1_16FlashAttnFwdSm80INS1_25CollectiveMainloopFwdSm80ILi8ELi1ELb1EN4cute5tupleIJNS5_1CILi128EEES8_S8_EEELi128ENS_10bfloat16_tEfNS_4arch4Sm80ELb1ELb0ELb0ELb0ELb0ELb0ELb1ELb0EEENS1_21CollectiveEpilogueFwdIS9_NS6_IJNS7_ILi1EEESF_SF_EEESA_SC_Li256ELb0ELb1ELb0ELb0EEENS1_30DynamicPersistentTileSchedulerILi256ELi256ELb0ELb1ELb0EEEEEEEEEvNT_6ParamsE)
        .other          _ZN7cutlass13device_kernelIN5flash19enable_sm80_to_sm89INS1_16FlashAttnFwdSm80INS1_25CollectiveMainloopFwdSm80ILi8ELi1ELb1EN4cute5tupleIJNS5_1CILi128EEES8_S8_EEELi128ENS_10bfloat16_tEfNS_4arch4Sm80ELb1ELb0ELb0ELb0ELb0ELb0ELb1ELb0EEENS1_21CollectiveEpilogueFwdIS9_NS6_IJNS7_ILi1EEESF_SF_EEESA_SC_Li256ELb0ELb1ELb0ELb0EEENS1_30DynamicPersistentTileSchedulerILi256ELi256ELb0ELb1ELb0EEEEEEEEEvNT_6ParamsE,@"STO_CUDA_ENTRY STV_DEFAULT"
_ZN7cutlass13device_kernelIN5flash19enable_sm80_to_sm89INS1_16FlashAttnFwdSm80INS1_25CollectiveMainloopFwdSm80ILi8ELi1ELb1EN4cute5tupleIJNS5_1CILi128EEES8_S8_EEELi128ENS_10bfloat16_tEfNS_4arch4Sm80ELb1ELb0ELb0ELb0ELb0ELb0ELb1ELb0EEENS1_21CollectiveEpilogueFwdIS9_NS6_IJNS7_ILi1EEESF_SF_EEESA_SC_Li256ELb0ELb1ELb0ELb0EEENS1_30DynamicPersistentTileSchedulerILi256ELi256ELb0ELb1ELb0EEEEEEEEEvNT_6ParamsE:
[----:B------:R-:W-:Y:S01]  /*0000*/  LDC R1, c[0x0][0x28] ;  /* 0x00000a00ff017b82 */ /* 0x000fe20000000800 */
[----:B------:R-:W-:Y:S05]  /*0010*/  EXIT ;  /* 0x000000000000794d */ /* 0x000fea0003800000 */
.L_x_6:
        /* <DEDUP_REMOVED lines=14> */
.L_x_24:


//--------------------- .text._ZN7cutlass13device_kernelIN5flash19enable_sm80_to_sm89INS1_16FlashAttnFwdSm80INS1_25CollectiveMainloopFwdSm80ILi8ELi1ELb1EN4cute5tupleIJNS5_1CILi128EEES8_S8_EEELi128ENS_10bfloat16_tEfNS_4arch4Sm80ELb1ELb0ELb0ELb1ELb0ELb0ELb1ELb0EEENS1_21CollectiveEpilogueFwdIS9_NS6_IJNS7_ILi1EEESF_SF_EEESA_SC_Li256ELb1ELb1ELb0ELb0EEENS1_19SingleTileSchedulerILb1ELb0ELb1ELi128EEEEEEEEEvNT_6ParamsE --------------------------
	.section	.text._ZN7cutlass13device_kernelIN5flash19enable_sm80_to_sm89INS1_16FlashAttnFwdSm80INS1_25CollectiveMainloopFwdSm80ILi8ELi1ELb1EN4cute5tupleIJNS5_1CILi128EEES8_S8_EEELi128ENS_10bfloat16_tEfNS_4arch4Sm80ELb1ELb0ELb0ELb1ELb0ELb0ELb1ELb0EEENS1_21CollectiveEpilogueFwdIS9_NS6_IJNS7_ILi1EEESF_SF_EEESA_SC_Li256ELb1ELb1ELb0ELb0EEENS1_19SingleTileSchedulerILb1ELb0ELb1ELi128EEEEEEEEEvNT_6ParamsE,"ax",@progbits
	.align	128
.text._ZN7cutlass13device_kernelIN5flash19enable_sm80_to_sm89INS1_16FlashAttnFwdSm80INS1_25CollectiveMainloopFwdSm80ILi8ELi1ELb1EN4cute5tupleIJNS5_1CILi128EEES8_S8_EEELi128ENS_10bfloat16_tEfNS_4arch4Sm80ELb1ELb0ELb0ELb1ELb0ELb0ELb1ELb0EEENS1_21CollectiveEpilogueFwdIS9_NS6_IJNS7_ILi1EEESF_SF_EEESA_SC_Li256ELb1ELb1ELb0ELb0EEENS1_19SingleTileSchedulerILb1ELb0ELb1ELi128EEEEEEEEEvNT_6ParamsE:
        .type           _ZN7cutlass13device_kernelIN5flash19enable_sm80_to_sm89INS1_16FlashAttnFwdSm80INS1_25CollectiveMainloopFwdSm80ILi8ELi1ELb1EN4cute5tupleIJNS5_1CILi128EEES8_S8_EEELi128ENS_10bfloat16_tEfNS_4arch4Sm80ELb1ELb0ELb0ELb1ELb0ELb0ELb1ELb0EEENS1_21CollectiveEpilogueFwdIS9_NS6_IJNS7_ILi1EEESF_SF_EEESA_SC_Li256ELb1ELb1ELb0ELb0EEENS1_19SingleTileSchedulerILb1ELb0ELb1ELi128EEEEEEEEEvNT_6ParamsE,@function
        .size           _ZN7cutlass13device_kernelIN5flash19enable_sm80_to_sm89INS1_16FlashAttnFwdSm80INS1_25CollectiveMainloopFwdSm80ILi8ELi1ELb1EN4cute5tupleIJNS5_1CILi128EEES8_S8_EEELi128ENS_10bfloat16_tEfNS_4arch4Sm80ELb1ELb0ELb0ELb1ELb0ELb0ELb1ELb0EEENS1_21CollectiveEpilogueFwdIS9_NS6_IJNS7_ILi1EEESF_SF_EEESA_SC_Li256ELb1ELb1ELb0ELb0EEENS1_19SingleTileSchedulerILb1ELb0ELb1ELi128EEEEEEEEEvNT_6ParamsE,(.L_x_25 - _ZN7cutlass13device_kernelIN5flash19enable_sm80_to_sm89INS1_16FlashAttnFwdSm80INS1_25CollectiveMainloopFwdSm80ILi8ELi1ELb1EN4cute5tupleIJNS5_1CILi128EEES8_S8_EEELi128ENS_10bfloat16_tEfNS_4arch4Sm80ELb1ELb0ELb0ELb1ELb0ELb0ELb1ELb0EEENS1_21CollectiveEpilogueFwdIS9_NS6_IJNS7_ILi1EEESF_SF_EEESA_SC_Li256ELb1ELb1ELb0ELb0EEENS1_19SingleTileSchedulerILb1ELb0ELb1ELi128EEEEEEEEEvNT_6ParamsE)
        .other          _ZN7cutlass13device_kernelIN5flash19enable_sm80_to_sm89INS1_16FlashAttnFwdSm80INS1_25CollectiveMainloopFwdSm80ILi8ELi1ELb1EN4cute5tupleIJNS5_1CILi128EEES8_S8_EEELi128ENS_10bfloat16_tEfNS_4arch4Sm80ELb1ELb0ELb0ELb1ELb0ELb0ELb1ELb0EEENS1_21CollectiveEpilogueFwdIS9_NS6_IJNS7_ILi1EEESF_SF_EEESA_SC_Li256ELb1ELb1ELb0ELb0EEENS1_19SingleTileSchedulerILb1ELb0ELb1ELi128EEEEEEEEEvNT_6ParamsE,@"STO_CUDA_ENTRY STV_DEFAULT"
_ZN7cutlass13device_kernelIN5flash19enable_sm80_to_sm89INS1_16FlashAttnFwdSm80INS1_25CollectiveMainloopFwdSm80ILi8ELi1ELb1EN4cute5tupleIJNS5_1CILi128EEES8_S8_EEELi128ENS_10bfloat16_tEfNS_4arch4Sm80ELb1ELb0ELb0ELb1ELb0ELb0ELb1ELb0EEENS1_21CollectiveEpilogueFwdIS9_NS6_IJNS7_ILi1EEESF_SF_EEESA_SC_Li256ELb1ELb1ELb0ELb0EEENS1_19SingleTileSchedulerILb1ELb0ELb1ELi128EEEEEEEEEvNT_6ParamsE:
[----:B------:R-:W-:Y:S01]  /*0000*/  LDC R1, c[0x0][0x28] ;  /* 0x00000a00ff017b82 */ /* 0x000fe20000000800 */
[----:B------:R-:W-:Y:S05]  /*0010*/  EXIT ;  /* 0x000000000000794d */ /* 0x000fea0003800000 */
.L_x_7:
        /* <DEDUP_REMOVED lines=14> */
.L_x_25:


//--------------------- .text._ZN7cutlass13device_kernelIN5flash19enable_sm80_to_sm89INS1_16FlashAttnFwdSm80INS1_25CollectiveMainloopFwdSm80ILi8ELi1ELb1EN4cute5tupleIJNS5_1CILi128EEES8_S8_EEELi128ENS_10bfloat16_tEfNS_4arch4Sm80ELb1ELb0ELb0ELb1ELb0ELb1ELb1ELb0EEENS1_21CollectiveEpilogueFwdIS9_NS6_IJNS7_ILi1EEESF_SF_EEESA_SC_Li256ELb1ELb1ELb0ELb0EEENS1_19SingleTileSchedulerILb1ELb0ELb1ELi128EEEEEEEEEvNT_6ParamsE --------------------------
	.section	.text._ZN7cutlass13device_kernelIN5flash19enable_sm80_to_sm89INS1_16FlashAttnFwdSm80INS1_25CollectiveMainloopFwdSm80ILi8ELi1ELb1EN4cute5tupleIJNS5_1CILi128EEES8_S8_EEELi128ENS_10bfloat16_tEfNS_4arch4Sm80ELb1ELb0ELb0ELb1ELb0ELb1ELb1ELb0EEENS1_21CollectiveEpilogueFwdIS9_NS6_IJNS7_ILi1EEESF_SF_EEESA_SC_Li256ELb1ELb1ELb0ELb0EEENS1_19SingleTileSchedulerILb1ELb0ELb1ELi128EEEEEEEEEvNT_6ParamsE,"ax",@progbits
	.align	128
.text._ZN7cutlass13device_kernelIN5flash19enable_sm80_to_sm89INS1_16FlashAttnFwdSm80INS1_25CollectiveMainloopFwdSm80ILi8ELi1ELb1EN4cute5tupleIJNS5_1CILi128EEES8_S8_EEELi128ENS_10bfloat16_tEfNS_4arch4Sm80ELb1ELb0ELb0ELb1ELb0ELb1ELb1ELb0EEENS1_21CollectiveEpilogueFwdIS9_NS6_IJNS7_ILi1EEESF_SF_EEESA_SC_Li256ELb1ELb1ELb0ELb0EEENS1_19SingleTileSchedulerILb1ELb0ELb1ELi128EEEEEEEEEvNT_6ParamsE:
        .type           _ZN7cutlass13device_kernelIN5flash19enable_sm80_to_sm89INS1_16FlashAttnFwdSm80INS1_25CollectiveMainloopFwdSm80ILi8ELi1ELb1EN4cute5tupleIJNS5_1CILi128EEES8_S8_EEELi128ENS_10bfloat16_tEfNS_4arch4Sm80ELb1ELb0ELb0ELb1ELb0ELb1ELb1ELb0EEENS1_21CollectiveEpilogueFwdIS9_NS6_IJNS7_ILi1EEESF_SF_EEESA_SC_Li256ELb1ELb1ELb0ELb0EEENS1_19SingleTileSchedulerILb1ELb0ELb1ELi128EEEEEEEEEvNT_6ParamsE,@function
        .size           _ZN7cutlass13device_kernelIN5flash19enable_sm80_to_sm89INS1_16FlashAttnFwdSm80INS1_25CollectiveMainloopFwdSm80ILi8ELi1ELb1EN4cute5tupleIJNS5_1CILi128EEES8_S8_EEELi128ENS_10bfloat16_tEfNS_4arch4Sm80ELb1ELb0ELb0ELb1ELb0ELb1ELb1ELb0EEENS1_21CollectiveEpilogueFwdIS9_NS6_IJNS7_ILi1EEESF_SF_EEESA_SC_Li256ELb1ELb1ELb0ELb0EEENS1_19SingleTileSchedulerILb1ELb0ELb1ELi128EEEEEEEEEvNT_6ParamsE,(.L_x_26 - _ZN7cutlass13device_kernelIN5flash19enable_sm80_to_sm89INS1_16FlashAttnFwdSm80INS1_25CollectiveMainloopFwdSm80ILi8ELi1ELb1EN4cute5tupleIJNS5_1CILi128EEES8_S8_EEELi128ENS_10bfloat16_tEfNS_4arch4Sm80ELb1ELb0ELb0ELb1ELb0ELb1ELb1ELb0EEENS1_21CollectiveEpilogueFwdIS9_NS6_IJNS7_ILi1EEESF_SF_EEESA_SC_Li256ELb1ELb1ELb0ELb0EEENS1_19SingleTileSchedulerILb1ELb0ELb1ELi128EEEEEEEEEvNT_6ParamsE)
        .other          _ZN7cutlass13device_kernelIN5flash19enable_sm80_to_sm89INS1_16FlashAttnFwdSm80INS1_25CollectiveMainloopFwdSm80ILi8ELi1ELb1EN4cute5tupleIJNS5_1CILi128EEES8_S8_EEELi128ENS_10bfloat16_tEfNS_4arch4Sm80ELb1ELb0ELb0ELb1ELb0ELb1ELb1ELb0EEENS1_21CollectiveEpilogueFwdIS9_NS6_IJNS7_ILi1EEESF_SF_EEESA_SC_Li256ELb1ELb1ELb0ELb0EEENS1_19SingleTileSchedulerILb1ELb0ELb1ELi128EEEEEEEEEvNT_6ParamsE,@"STO_CUDA_ENTRY STV_DEFAULT"
_ZN7cutlass13device_kernelIN5flash19enable_sm80_to_sm89INS1_16FlashAttnFwdSm80INS1_25CollectiveMainloopFwdSm80ILi8ELi1ELb1EN4cute5tupleIJNS5_1CILi128EEES8_S8_EEELi128ENS_10bfloat16_tEfNS_4arch4Sm80ELb1ELb0ELb0ELb1ELb0ELb1ELb1ELb0EEENS1_21CollectiveEpilogueFwdIS9_NS6_IJNS7_ILi1EEESF_SF_EEESA_SC_Li256ELb1ELb1ELb0ELb0EEENS1_19SingleTileSchedulerILb1ELb0ELb1ELi128EEEEEEEEEvNT_6ParamsE:
[----:B------:R-:W-:Y:S01]  /*0000*/  LDC R1, c[0x0][0x28] ;  /* 0x00000a00ff017b82 */ /* 0x000fe20000000800 */
[----:B------:R-:W-:Y:S05]  /*0010*/  EXIT ;  /* 0x000000000000794d */ /* 0x000fea0003800000 */
.L_x_8:
        /* <DEDUP_REMOVED lines=14> */
.L_x_26:


//--------------------- .text._ZN7cutlass13device_kernelIN5flash19enable_sm80_to_sm89INS1_16FlashAttnFwdSm80INS1_25CollectiveMainloopFwdSm80ILi4ELi1ELb0EN4cute5tupleIJNS5_1CILi128EEENS7_ILi64EEES8_EEELi128ENS_10bfloat16_tEfNS_4arch4Sm80ELb0ELb0ELb0ELb0ELb0ELb0ELb1ELb0EEENS1_21CollectiveEpilogueFwdINS6_IJS8_S8_S9_EEENS6_IJNS7_ILi1EEESH_SH_EEESB_SD_Li128ELb0ELb1ELb0ELb0EEENS1_19SingleTileSchedulerILb0ELb0ELb1ELi128EEEEEEEEEvNT_6ParamsE --------------------------
	.section	.text._ZN7cutlass13device_kernelIN5flash19enable_sm80_to_sm89INS1_16FlashAttnFwdSm80INS1_25CollectiveMainloopFwdSm80ILi4ELi1ELb0EN4cute5tupleIJNS5_1CILi128EEENS7_ILi64EEES8_EEELi128ENS_10bfloat16_tEfNS_4arch4Sm80ELb0ELb0ELb0ELb0ELb0ELb0ELb1ELb0EEENS1_21CollectiveEpilogueFwdINS6_IJS8_S8_S9_EEENS6_IJNS7_ILi1EEESH_SH_EEESB_SD_Li128ELb0ELb1ELb0ELb0EEENS1_19SingleTileSchedulerILb0ELb0ELb1ELi128EEEEEEEEEvNT_6ParamsE,"ax",@progbits
	.align	128
.text._ZN7cutlass13device_kernelIN5flash19enable_sm80_to_sm89INS1_16FlashAttnFwdSm80INS1_25CollectiveMainloopFwdSm80ILi4ELi1ELb0EN4cute5tupleIJNS5_1CILi128EEENS7_ILi64EEES8_EEELi128ENS_10bfloat16_tEfNS_4arch4Sm80ELb0ELb0ELb0ELb0ELb0ELb0ELb1ELb0EEENS1_21CollectiveEpilogueFwdINS6_IJS8_S8_S9_EEENS6_IJNS7_ILi1EEESH_SH_EEESB_SD_Li128ELb0ELb1ELb0ELb0EEENS1_19SingleTileSchedulerILb0ELb0ELb1ELi128EEEEEEEEEvNT_6ParamsE:
        .type           _ZN7cutlass13device_kernelIN5flash19enable_sm80_to_sm89INS1_16FlashAttnFwdSm80INS1_25CollectiveMainloopFwdSm80ILi4ELi1ELb0EN4cute5tupleIJNS5_1CILi128EEENS7_ILi64EEES8_EEELi128ENS_10bfloat16_tEfNS_4arch4Sm80ELb0ELb0ELb0ELb0ELb0ELb0ELb1ELb0EEENS1_21CollectiveEpilogueFwdINS6_IJS8_S8_S9_EEENS6_IJNS7_ILi1EEESH_SH_EEESB_SD_Li128ELb0ELb1ELb0ELb0EEENS1_19SingleTileSchedulerILb0ELb0ELb1ELi128EEEEEEEEEvNT_6ParamsE,@function
        .size           _ZN7cutlass13device_kernelIN5flash19enable_sm80_to_sm89INS1_16FlashAttnFwdSm80INS1_25CollectiveMainloopFwdSm80ILi4ELi1ELb0EN4cute5tupleIJNS5_1CILi128EEENS7_ILi64EEES8_EEELi128ENS_10bfloat16_tEfNS_4arch4Sm80ELb0ELb0ELb0ELb0ELb0ELb0ELb1ELb0EEENS1_21CollectiveEpilogueFwdINS6_IJS8_S8_S9_EEENS6_IJNS7_ILi1EEESH_SH_EEESB_SD_Li128ELb0ELb1ELb0ELb0EEENS1_19SingleTileSchedulerILb0ELb0ELb1ELi128EEEEEEEEEvNT_6ParamsE,(.L_x_27 - _ZN7cutlass13device_kernelIN5flash19enable_sm80_to_sm89INS1_16FlashAttnFwdSm80INS1_25CollectiveMainloopFwdSm80ILi4ELi1ELb0EN4cute5tupleIJNS5_1CILi128EEENS7_ILi64EEES8_EEELi128ENS_10bfloat16_tEfNS_4arch4Sm80ELb0ELb0ELb0ELb0ELb0ELb0ELb1ELb0EEENS1_21CollectiveEpilogueFwdINS6_IJS8_S8_S9_EEENS6_IJNS7_ILi1EEESH_SH_EEESB_SD_Li128ELb0ELb1ELb0ELb0EEENS1_19SingleTileSchedulerILb0ELb0ELb1ELi128EEEEEEEEEvNT_6ParamsE)
        .other          _ZN7cutlass13device_kernelIN5flash19enable_sm80_to_sm89INS1_16FlashAttnFwdSm80INS1_25CollectiveMainloopFwdSm80ILi4ELi1ELb0EN4cute5tupleIJNS5_1CILi128EEENS7_ILi64EEES8_EEELi128ENS_10bfloat16_tEfNS_4arch4Sm80ELb0ELb0ELb0ELb0ELb0ELb0ELb1ELb0EEENS1_21CollectiveEpilogueFwdINS6_IJS8_S8_S9_EEENS6_IJNS7_ILi1EEESH_SH_EEESB_SD_Li128ELb0ELb1ELb0ELb0EEENS1_19SingleTileSchedulerILb0ELb0ELb1ELi128EEEEEEEEEvNT_6ParamsE,@"STO_CUDA_ENTRY STV_DEFAULT"
_ZN7cutlass13device_kernelIN5flash19enable_sm80_to_sm89INS1_16FlashAttnFwdSm80INS1_25CollectiveMainloopFwdSm80ILi4ELi1ELb0EN4cute5tupleIJNS5_1CILi128EEENS7_ILi64EEES8_EEELi128ENS_10bfloat16_tEfNS_4arch4Sm80ELb0ELb0ELb0ELb0ELb0ELb0ELb1ELb0EEENS1_21CollectiveEpilogueFwdINS6_IJS8_S8_S9_EEENS6_IJNS7_ILi1EEESH_SH_EEESB_SD_Li128ELb0ELb1ELb0ELb0EEENS1_19SingleTileSchedulerILb0ELb0ELb1ELi128EEEEEEEEEvNT_6ParamsE:
[----:B------:R-:W-:Y:S01]  /*0000*/  LDC R1, c[0x0][0x28] ;  /* 0x00000a00ff017b82 */ /* 0x000fe20000000800 */
[----:B------:R-:W-:Y:S05]  /*0010*/  EXIT ;  /* 0x000000000000794d */ /* 0x000fea0003800000 */
.L_x_9:
        /* <DEDUP_REMOVED lines=14> */
.L_x_27:


//--------------------- .text._ZN7cutlass13device_kernelIN5flash19enable_sm80_to_sm89INS1_16FlashAttnFwdSm80INS1_25CollectiveMainloopFwdSm80ILi4ELi1ELb0EN4cute5tupleIJNS5_1CILi128EEENS7_ILi64EEES8_EEELi128ENS_10bfloat16_tEfNS_4arch4Sm80ELb0ELb0ELb0ELb1ELb0ELb0ELb1ELb0EEENS1_21CollectiveEpilogueFwdINS6_IJS8_S8_S9_EEENS6_IJNS7_ILi1EEESH_SH_EEESB_SD_Li128ELb1ELb1ELb0ELb0EEENS1_19SingleTileSchedulerILb1ELb0ELb1ELi128EEEEEEEEEvNT_6ParamsE --------------------------
	.section	.text._ZN7cutlass13device_kernelIN5flash19enable_sm80_to_sm89INS1_16FlashAttnFwdSm80INS1_25CollectiveMainloopFwdSm80ILi4ELi1ELb0EN4cute5tupleIJNS5_1CILi128EEENS7_ILi64EEES8_EEELi128ENS_10bfloat16_tEfNS_4arch4Sm80ELb0ELb0ELb0ELb1ELb0ELb0ELb1ELb0EEENS1_21CollectiveEpilogueFwdINS6_IJS8_S8_S9_EEENS6_IJNS7_ILi1EEESH_SH_EEESB_SD_Li128ELb1ELb1ELb0ELb0EEENS1_19SingleTileSchedulerILb1ELb0ELb1ELi128EEEEEEEEEvNT_6ParamsE,"ax",@progbits
	.align	128
.text._ZN7cutlass13device_kernelIN5flash19enable_sm80_to_sm89INS1_16FlashAttnFwdSm80INS1_25CollectiveMainloopFwdSm80ILi4ELi1ELb0EN4cute5tupleIJNS5_1CILi128EEENS7_ILi64EEES8_EEELi128ENS_10bfloat16_tEfNS_4arch4Sm80ELb0ELb0ELb0ELb1ELb0ELb0ELb1ELb0EEENS1_21CollectiveEpilogueFwdINS6_IJS8_S8_S9_EEENS6_IJNS7_ILi1EEESH_SH_EEESB_SD_Li128ELb1ELb1ELb0ELb0EEENS1_19SingleTileSchedulerILb1ELb0ELb1ELi128EEEEEEEEEvNT_6ParamsE:
        .type           _ZN7cutlass13device_kernelIN5flash19enable_sm80_to_sm89INS1_16FlashAttnFwdSm80INS1_25CollectiveMainloopFwdSm80ILi4ELi1ELb0EN4cute5tupleIJNS5_1CILi128EEENS7_ILi64EEES8_EEELi128ENS_10bfloat16_tEfNS_4arch4Sm80ELb0ELb0ELb0ELb1ELb0ELb0ELb1ELb0EEENS1_21CollectiveEpilogueFwdINS6_IJS8_S8_S9_EEENS6_IJNS7_ILi1EEESH_SH_EEESB_SD_Li128ELb1ELb1ELb0ELb0EEENS1_19SingleTileSchedulerILb1ELb0ELb1ELi128EEEEEEEEEvNT_6ParamsE,@function
        .size           _ZN7cutlass13device_kernelIN5flash19enable_sm80_to_sm89INS1_16FlashAttnFwdSm80INS1_25CollectiveMainloopFwdSm80ILi4ELi1ELb0EN4cute5tupleIJNS5_1CILi128EEENS7_ILi64EEES8_EEELi128ENS_10bfloat16_tEfNS_4arch4Sm80ELb0ELb0ELb0ELb1ELb0ELb0ELb1ELb0EEENS1_21CollectiveEpilogueFwdINS6_IJS8_S8_S9_EEENS6_IJNS7_ILi1EEESH_SH_EEESB_SD_Li128ELb1ELb1ELb0ELb0EEENS1_19SingleTileSchedulerILb1ELb0ELb1ELi128EEEEEEEEEvNT_6ParamsE,(.L_x_28 - _ZN7cutlass13device_kernelIN5flash19enable_sm80_to_sm89INS1_16FlashAttnFwdSm80INS1_25CollectiveMainloopFwdSm80ILi4ELi1ELb0EN4cute5tupleIJNS5_1CILi128EEENS7_ILi64EEES8_EEELi128ENS_10bfloat16_tEfNS_4arch4Sm80ELb0ELb0ELb0ELb1ELb0ELb0ELb1ELb0EEENS1_21CollectiveEpilogueFwdINS6_IJS8_S8_S9_EEENS6_IJNS7_ILi1EEESH_SH_EEESB_SD_Li128ELb1ELb1ELb0ELb0EEENS1_19SingleTileSchedulerILb1ELb0ELb1ELi128EEEEEEEEEvNT_6ParamsE)
        .other          _ZN7cutlass13device_kernelIN5flash19enable_sm80_to_sm89INS1_16FlashAttnFwdSm80INS1_25CollectiveMainloopFwdSm80ILi4ELi1ELb0EN4cute5tupleIJNS5_1CILi128EEENS7_ILi64EEES8_EEELi128ENS_10bfloat16_tEfNS_4arch4Sm80ELb0ELb0ELb0ELb1ELb0ELb0ELb1ELb0EEENS1_21CollectiveEpilogueFwdINS6_IJS8_S8_S9_EEENS6_IJNS7_ILi1EEESH_SH_EEESB_SD_Li128ELb1ELb1ELb0ELb0EEENS1_19SingleTileSchedulerILb1ELb0ELb1ELi128EEEEEEEEEvNT_6ParamsE,@"STO_CUDA_ENTRY STV_DEFAULT"
_ZN7cutlass13device_kernelIN5flash19enable_sm80_to_sm89INS1_16FlashAttnFwdSm80INS1_25CollectiveMainloopFwdSm80ILi4ELi1ELb0EN4cute5tupleIJNS5_1CILi128EEENS7_ILi64EEES8_EEELi128ENS_10bfloat16_tEfNS_4arch4Sm80ELb0ELb0ELb0ELb1ELb0ELb0ELb1ELb0EEENS1_21CollectiveEpilogueFwdINS6_IJS8_S8_S9_EEENS6_IJNS7_ILi1EEESH_SH_EEESB_SD_Li128ELb1ELb1ELb0ELb0EEENS1_19SingleTileSchedulerILb1ELb0ELb1ELi128EEEEEEEEEvNT_6ParamsE:
[----:B------:R-:W-:Y:S01]  /*0000*/  LDC R1, c[0x0][0x28] ;  /* 0x00000a00ff017b82 */ /* 0x000fe20000000800 */
[----:B------:R-:W-:Y:S05]  /*0010*/  EXIT ;  /* 0x000000000000794d */ /* 0x000fea0003800000 */
.L_x_10:
        /* <DEDUP_REMOVED lines=14> */
.L_x_28:


//--------------------- .text._ZN7cutlass13device_kernelIN5flash19enable_sm80_to_sm89INS1_16FlashAttnFwdSm80INS1_25CollectiveMainloopFwdSm80ILi4ELi1ELb0EN4cute5tupleIJNS5_1CILi128EEENS7_ILi64EEES8_EEELi128ENS_10bfloat16_tEfNS_4arch4Sm80ELb0ELb0ELb0ELb1ELb0ELb1ELb1ELb0EEENS1_21CollectiveEpilogueFwdINS6_IJS8_S8_S9_EEENS6_IJNS7_ILi1EEESH_SH_EEESB_SD_Li128ELb1ELb1ELb0ELb0EEENS1_19SingleTileSchedulerILb1ELb0ELb1ELi128EEEEEEEEEvNT_6ParamsE --------------------------
	.section	.text._ZN7cutlass13device_kernelIN5flash19enable_sm80_to_sm89INS1_16FlashAttnFwdSm80INS1_25CollectiveMainloopFwdSm80ILi4ELi1ELb0EN4cute5tupleIJNS5_1CILi128EEENS7_ILi64EEES8_EEELi128ENS_10bfloat16_tEfNS_4arch4Sm80ELb0ELb0ELb0ELb1ELb0ELb1ELb1ELb0EEENS1_21CollectiveEpilogueFwdINS6_IJS8_S8_S9_EEENS6_IJNS7_ILi1EEESH_SH_EEESB_SD_Li128ELb1ELb1ELb0ELb0EEENS1_19SingleTileSchedulerILb1ELb0ELb1ELi128EEEEEEEEEvNT_6ParamsE,"ax",@progbits
	.align	128
.text._ZN7cutlass13device_kernelIN5flash19enable_sm80_to_sm89INS1_16FlashAttnFwdSm80INS1_25CollectiveMainloopFwdSm80ILi4ELi1ELb0EN4cute5tupleIJNS5_1CILi128EEENS7_ILi64EEES8_EEELi128ENS_10bfloat16_tEfNS_4arch4Sm80ELb0ELb0ELb0ELb1ELb0ELb1ELb1ELb0EEENS1_21CollectiveEpilogueFwdINS6_IJS8_S8_S9_EEENS6_IJNS7_ILi1EEESH_SH_EEESB_SD_Li128ELb1ELb1ELb0ELb0EEENS1_19SingleTileSchedulerILb1ELb0ELb1ELi128EEEEEEEEEvNT_6ParamsE:
        .type           _ZN7cutlass13device_kernelIN5flash19enable_sm80_to_sm89INS1_16FlashAttnFwdSm80INS1_25CollectiveMainloopFwdSm80ILi4ELi1ELb0EN4cute5tupleIJNS5_1CILi128EEENS7_ILi64EEES8_EEELi128ENS_10bfloat16_tEfNS_4arch4Sm80ELb0ELb0ELb0ELb1ELb0ELb1ELb1ELb0EEENS1_21CollectiveEpilogueFwdINS6_IJS8_S8_S9_EEENS6_IJNS7_ILi1EEESH_SH_EEESB_SD_Li128ELb1ELb1ELb0ELb0EEENS1_19SingleTileSchedulerILb1ELb0ELb1ELi128EEEEEEEEEvNT_6ParamsE,@function
        .size           _ZN7cutlass13device_kernelIN5flash19enable_sm80_to_sm89INS1_16FlashAttnFwdSm80INS1_25CollectiveMainloopFwdSm80ILi4ELi1ELb0EN4cute5tupleIJNS5_1CILi128EEENS7_ILi64EEES8_EEELi128ENS_10bfloat16_tEfNS_4arch4Sm80ELb0ELb0ELb0ELb1ELb0ELb1ELb1ELb0EEENS1_21CollectiveEpilogueFwdINS6_IJS8_S8_S9_EEENS6_IJNS7_ILi1EEESH_SH_EEESB_SD_Li128ELb1ELb1ELb0ELb0EEENS1_19SingleTileSchedulerILb1ELb0ELb1ELi128EEEEEEEEEvNT_6ParamsE,(.L_x_29 - _ZN7cutlass13device_kernelIN5flash19enable_sm80_to_sm89INS1_16FlashAttnFwdSm80INS1_25CollectiveMainloopFwdSm80ILi4ELi1ELb0EN4cute5tupleIJNS5_1CILi128EEENS7_ILi64EEES8_EEELi128ENS_10bfloat16_tEfNS_4arch4Sm80ELb0ELb0ELb0ELb1ELb0ELb1ELb1ELb0EEENS1_21CollectiveEpilogueFwdINS6_IJS8_S8_S9_EEENS6_IJNS7_ILi1EEESH_SH_EEESB_SD_Li128ELb1ELb1ELb0ELb0EEENS1_19SingleTileSchedulerILb1ELb0ELb1ELi128EEEEEEEEEvNT_6ParamsE)
        .other          _ZN7cutlass13device_kernelIN5flash19enable_sm80_to_sm89INS1_16FlashAttnFwdSm80INS1_25CollectiveMainloopFwdSm80ILi4ELi1ELb0EN4cute5tupleIJNS5_1CILi128EEENS7_ILi64EEES8_EEELi128ENS_10bfloat16_tEfNS_4arch4Sm80ELb0ELb0ELb0ELb1ELb0ELb1ELb1ELb0EEENS1_21CollectiveEpilogueFwdINS6_IJS8_S8_S9_EEENS6_IJNS7_ILi1EEESH_SH_EEESB_SD_Li128ELb1ELb1ELb0ELb0EEENS1_19SingleTileSchedulerILb1ELb0ELb1ELi128EEEEEEEEEvNT_6ParamsE,@"STO_CUDA_ENTRY STV_DEFAULT"
_ZN7cutlass13device_kernelIN5flash19enable_sm80_to_sm89INS1_16FlashAttnFwdSm80INS1_25CollectiveMainloopFwdSm80ILi4ELi1ELb0EN4cute5tupleIJNS5_1CILi128EEENS7_ILi64EEES8_EEELi128ENS_10bfloat16_tEfNS_4arch4Sm80ELb0ELb0ELb0ELb1ELb0ELb1ELb1ELb0EEENS1_21CollectiveEpilogueFwdINS6_IJS8_S8_S9_EEENS6_IJNS7_ILi1EEESH_SH_EEESB_SD_Li128ELb1ELb1ELb0ELb0EEENS1_19SingleTileSchedulerILb1ELb0ELb1ELi128EEEEEEEEEvNT_6ParamsE:
[----:B------:R-:W-:Y:S01]  /*0000*/  LDC R1, c[0x0][0x28] ;  /* 0x00000a00ff017b82 */ /* 0x000fe20000000800 */
[----:B------:R-:W-:Y:S05]  /*0010*/  EXIT ;  /* 0x000000000000794d */ /* 0x000fea0003800000 */
.L_x_11:
        /* <DEDUP_REMOVED lines=14> */
.L_x_29:


//--------------------- .text._ZN7cutlass13device_kernelIN5flash19enable_sm80_to_sm89INS1_16FlashAttnFwdSm80INS1_25CollectiveMainloopFwdSm80ILi4ELi1ELb0EN4cute5tupleIJNS5_1CILi128EEENS7_ILi48EEES8_EEELi128ENS_10bfloat16_tEfNS_4arch4Sm80ELb0ELb1ELb0ELb0ELb0ELb0ELb1ELb0EEENS1_21CollectiveEpilogueFwdINS6_IJS8_S8_S9_EEENS6_IJNS7_ILi1EEESH_SH_EEESB_SD_Li128ELb0ELb1ELb0ELb0EEENS1_19SingleTileSchedulerILb0ELb0ELb1ELi128EEEEEEEEEvNT_6ParamsE --------------------------
	.section	.text._ZN7cutlass13device_kernelIN5flash19enable_sm80_to_sm89INS1_16FlashAttnFwdSm80INS1_25CollectiveMainloopFwdSm80ILi4ELi1ELb0EN4cute5tupleIJNS5_1CILi128EEENS7_ILi48EEES8_EEELi128ENS_10bfloat16_tEfNS_4arch4Sm80ELb0ELb1ELb0ELb0ELb0ELb0ELb1ELb0EEENS1_21CollectiveEpilogueFwdINS6_IJS8_S8_S9_EEENS6_IJNS7_ILi1EEESH_SH_EEESB_SD_Li128ELb0ELb1ELb0ELb0EEENS1_19SingleTileSchedulerILb0ELb0ELb1ELi128EEEEEEEEEvNT_6ParamsE,"ax",@progbits
	.align	128
.text._ZN7cutlass13device_kernelIN5flash19enable_sm80_to_sm89INS1_16FlashAttnFwdSm80INS1_25CollectiveMainloopFwdSm80ILi4ELi1ELb0EN4cute5tupleIJNS5_1CILi128EEENS7_ILi48EEES8_EEELi128ENS_10bfloat16_tEfNS_4arch4Sm80ELb0ELb1ELb0ELb0ELb0ELb0ELb1ELb0EEENS1_21CollectiveEpilogueFwdINS6_IJS8_S8_S9_EEENS6_IJNS7_ILi1EEESH_SH_EEESB_SD_Li128ELb0ELb1ELb0ELb0EEENS1_19SingleTileSchedulerILb0ELb0ELb1ELi128EEEEEEEEEvNT_6ParamsE:
        .type           _ZN7cutlass13device_kernelIN5flash19enable_sm80_to_sm89INS1_16FlashAttnFwdSm80INS1_25CollectiveMainloopFwdSm80ILi4ELi1ELb0EN4cute5tupleIJNS5_1CILi128EEENS7_ILi48EEES8_EEELi128ENS_10bfloat16_tEfNS_4arch4Sm80ELb0ELb1ELb0ELb0ELb0ELb0ELb1ELb0EEENS1_21CollectiveEpilogueFwdINS6_IJS8_S8_S9_EEENS6_IJNS7_ILi1EEESH_SH_EEESB_SD_Li128ELb0ELb1ELb0ELb0EEENS1_19SingleTileSchedulerILb0ELb0ELb1ELi128EEEEEEEEEvNT_6ParamsE,@function
        .size           _ZN7cutlass13device_kernelIN5flash19enable_sm80_to_sm89INS1_16FlashAttnFwdSm80INS1_25CollectiveMainloopFwdSm80ILi4ELi1ELb0EN4cute5tupleIJNS5_1CILi128EEENS7_ILi48EEES8_EEELi128ENS_10bfloat16_tEfNS_4arch4Sm80ELb0ELb1ELb0ELb0ELb0ELb0ELb1ELb0EEENS1_21CollectiveEpilogueFwdINS6_IJS8_S8_S9_EEENS6_IJNS7_ILi1EEESH_SH_EEESB_SD_Li128ELb0ELb1ELb0ELb0EEENS1_19SingleTileSchedulerILb0ELb0ELb1ELi128EEEEEEEEEvNT_6ParamsE,(.L_x_30 - _ZN7cutlass13device_kernelIN5flash19enable_sm80_to_sm89INS1_16FlashAttnFwdSm80INS1_25CollectiveMainloopFwdSm80ILi4ELi1ELb0EN4cute5tupleIJNS5_1CILi128EEENS7_ILi48EEES8_EEELi128ENS_10bfloat16_tEfNS_4arch4Sm80ELb0ELb1ELb0ELb0ELb0ELb0ELb1ELb0EEENS1_21CollectiveEpilogueFwdINS6_IJS8_S8_S9_EEENS6_IJNS7_ILi1EEESH_SH_EEESB_SD_Li128ELb0ELb1ELb0ELb0EEENS1_19SingleTileSchedulerILb0ELb0ELb1ELi128EEEEEEEEEvNT_6ParamsE)
        .other          _ZN7cutlass13device_kernelIN5flash19enable_sm80_to_sm89INS1_16FlashAttnFwdSm80INS1_25CollectiveMainloopFwdSm80ILi4ELi1ELb0EN4cute5tupleIJNS5_1CILi128EEENS7_ILi48EEES8_EEELi128ENS_10bfloat16_tEfNS_4arch4Sm80ELb0ELb1ELb0ELb0ELb0ELb0ELb1ELb0EEENS1_21CollectiveEpilogueFwdINS6_IJS8_S8_S9_EEENS6_IJNS7_ILi1EEESH_SH_EEESB_SD_Li128ELb0ELb1ELb0ELb0EEENS1_19SingleTileSchedulerILb0ELb0ELb1ELi128EEEEEEEEEvNT_6ParamsE,@"STO_CUDA_ENTRY STV_DEFAULT"
_ZN7cutlass13device_kernelIN5flash19enable_sm80_to_sm89INS1_16FlashAttnFwdSm80INS1_25CollectiveMainloopFwdSm80ILi4ELi1ELb0EN4cute5tupleIJNS5_1CILi128EEENS7_ILi48EEES8_EEELi128ENS_10bfloat16_tEfNS_4arch4Sm80ELb0ELb1ELb0ELb0ELb0ELb0ELb1ELb0EEENS1_21CollectiveEpilogueFwdINS6_IJS8_S8_S9_EEENS6_IJNS7_ILi1EEESH_SH_EEESB_SD_Li128ELb0ELb1ELb0ELb0EEENS1_19SingleTileSchedulerILb0ELb0ELb1ELi128EEEEEEEEEvNT_6ParamsE:
[----:B------:R-:W-:Y:S01]  /*0000*/  LDC R1, c[0x0][0x28] ;  /* 0x00000a00ff017b82 */ /* 0x000fe20000000800 */
[----:B------:R-:W-:Y:S05]  /*0010*/  EXIT ;  /* 0x000000000000794d */ /* 0x000fea0003800000 */
.L_x_12:
        /* <DEDUP_REMOVED lines=14> */
.L_x_30:


//--------------------- .text._ZN7cutlass13device_kernelIN5flash19enable_sm80_to_sm89INS1_16FlashAttnFwdSm80INS1_25CollectiveMainloopFwdSm80ILi4ELi1ELb0EN4cute5tupleIJNS5_1CILi128EEENS7_ILi48EEES8_EEELi128ENS_10bfloat16_tEfNS_4arch4Sm80ELb0ELb1ELb0ELb1ELb0ELb0ELb1ELb0EEENS1_21CollectiveEpilogueFwdINS6_IJS8_S8_S9_EEENS6_IJNS7_ILi1EEESH_SH_EEESB_SD_Li128ELb1ELb1ELb0ELb0EEENS1_19SingleTileSchedulerILb1ELb0ELb1ELi128EEEEEEEEEvNT_6ParamsE --------------------------
	.section	.text._ZN7cutlass13device_kernelIN5flash19enable_sm80_to_sm89INS1_16FlashAttnFwdSm80INS1_25CollectiveMainloopFwdSm80ILi4ELi1ELb0EN4cute5tupleIJNS5_1CILi128EEENS7_ILi48EEES8_EEELi128ENS_10bfloat16_tEfNS_4arch4Sm80ELb0ELb1ELb0ELb1ELb0ELb0ELb1ELb0EEENS1_21CollectiveEpilogueFwdINS6_IJS8_S8_S9_EEENS6_IJNS7_ILi1EEESH_SH_EEESB_SD_Li128ELb1ELb1ELb0ELb0EEENS1_19SingleTileSchedulerILb1ELb0ELb1ELi128EEEEEEEEEvNT_6ParamsE,"ax",@progbits
	.align	128
.text._ZN7cutlass13device_kernelIN5flash19enable_sm80_to_sm89INS1_16FlashAttnFwdSm80INS1_25CollectiveMainloopFwdSm80ILi4ELi1ELb0EN4cute5tupleIJNS5_1CILi128EEENS7_ILi48EEES8_EEELi128ENS_10bfloat16_tEfNS_4arch4Sm80ELb0ELb1ELb0ELb1ELb0ELb0ELb1ELb0EEENS1_21CollectiveEpilogueFwdINS6_IJS8_S8_S9_EEENS6_IJNS7_ILi1EEESH_SH_EEESB_SD_Li128ELb1ELb1ELb0ELb0EEENS1_19SingleTileSchedulerILb1ELb0ELb1ELi128EEEEEEEEEvNT_6ParamsE:
        .type           _ZN7cutlass13device_kernelIN5flash19enable_sm80_to_sm89INS1_16FlashAttnFwdSm80INS1_25CollectiveMainloopFwdSm80ILi4ELi1ELb0EN4cute5tupleIJNS5_1CILi128EEENS7_ILi48EEES8_EEELi128ENS_10bfloat16_tEfNS_4arch4Sm80ELb0ELb1ELb0ELb1ELb0ELb0ELb1ELb0EEENS1_21CollectiveEpilogueFwdINS6_IJS8_S8_S9_EEENS6_IJNS7_ILi1EEESH_SH_EEESB_SD_Li128ELb1ELb1ELb0ELb0EEENS1_19SingleTileSchedulerILb1ELb0ELb1ELi128EEEEEEEEEvNT_6ParamsE,@function
        .size           _ZN7cutlass13device_kernelIN5flash19enable_sm80_to_sm89INS1_16FlashAttnFwdSm80INS1_25CollectiveMainloopFwdSm80ILi4ELi1ELb0EN4cute5tupleIJNS5_1CILi128EEENS7_ILi48EEES8_EEELi128ENS_10bfloat16_tEfNS_4arch4Sm80ELb0ELb1ELb0ELb1ELb0ELb0ELb1ELb0EEENS1_21CollectiveEpilogueFwdINS6_IJS8_S8_S9_EEENS6_IJNS7_ILi1EEESH_SH_EEESB_SD_Li128ELb1ELb1ELb0ELb0EEENS1_19SingleTileSchedulerILb1ELb0ELb1ELi128EEEEEEEEEvNT_6ParamsE,(.L_x_31 - _ZN7cutlass13device_kernelIN5flash19enable_sm80_to_sm89INS1_16FlashAttnFwdSm80INS1_25CollectiveMainloopFwdSm80ILi4ELi1ELb0EN4cute5tupleIJNS5_1CILi128EEENS7_ILi48EEES8_EEELi128ENS_10bfloat16_tEfNS_4arch4Sm80ELb0ELb1ELb0ELb1ELb0ELb0ELb1ELb0EEENS1_21CollectiveEpilogueFwdINS6_IJS8_S8_S9_EEENS6_IJNS7_ILi1EEESH_SH_EEESB_SD_Li128ELb1ELb1ELb0ELb0EEENS1_19SingleTileSchedulerILb1ELb0ELb1ELi128EEEEEEEEEvNT_6ParamsE)
        .other          _ZN7cutlass13device_kernelIN5flash19enable_sm80_to_sm89INS1_16FlashAttnFwdSm80INS1_25CollectiveMainloopFwdSm80ILi4ELi1ELb0EN4cute5tupleIJNS5_1CILi128EEENS7_ILi48EEES8_EEELi128ENS_10bfloat16_tEfNS_4arch4Sm80ELb0ELb1ELb0ELb1ELb0ELb0ELb1ELb0EEENS1_21CollectiveEpilogueFwdINS6_IJS8_S8_S9_EEENS6_IJNS7_ILi1EEESH_SH_EEESB_SD_Li128ELb1ELb1ELb0ELb0EEENS1_19SingleTileSchedulerILb1ELb0ELb1ELi128EEEEEEEEEvNT_6ParamsE,@"STO_CUDA_ENTRY STV_DEFAULT"
_ZN7cutlass13device_kernelIN5flash19enable_sm80_to_sm89INS1_16FlashAttnFwdSm80INS1_25CollectiveMainloopFwdSm80ILi4ELi1ELb0EN4cute5tupleIJNS5_1CILi128EEENS7_ILi48EEES8_EEELi128ENS_10bfloat16_tEfNS_4arch4Sm80ELb0ELb1ELb0ELb1ELb0ELb0ELb1ELb0EEENS1_21CollectiveEpilogueFwdINS6_IJS8_S8_S9_EEENS6_IJNS7_ILi1EEESH_SH_EEESB_SD_Li128ELb1ELb1ELb0ELb0EEENS1_19SingleTileSchedulerILb1ELb0ELb1ELi128EEEEEEEEEvNT_6ParamsE:
[----:B------:R-:W-:Y:S01]  /*0000*/  LDC R1, c[0x0][0x28] ;  /* 0x00000a00ff017b82 */ /* 0x000fe20000000800 */
[----:B------:R-:W-:Y:S05]  /*0010*/  EXIT ;  /* 0x000000000000794d */ /* 0x000fea0003800000 */
.L_x_13:
        /* <DEDUP_REMOVED lines=14> */
.L_x_31:


//--------------------- .text._ZN7cutlass13device_kernelIN5flash19enable_sm80_to_sm89INS1_16FlashAttnFwdSm80INS1_25CollectiveMainloopFwdSm80ILi4ELi1ELb0EN4cute5tupleIJNS5_1CILi128EEENS7_ILi48EEES8_EEELi128ENS_10bfloat16_tEfNS_4arch4Sm80ELb0ELb1ELb0ELb1ELb0ELb1ELb1ELb0EEENS1_21CollectiveEpilogueFwdINS6_IJS8_S8_S9_EEENS6_IJNS7_ILi1EEESH_SH_EEESB_SD_Li128ELb1ELb1ELb0ELb0EEENS1_19SingleTileSchedulerILb1ELb0ELb1ELi128EEEEEEEEEvNT_6ParamsE --------------------------
	.section	.text._ZN7cutlass13device_kernelIN5flash19enable_sm80_to_sm89INS1_16FlashAttnFwdSm80INS1_25CollectiveMainloopFwdSm80ILi4ELi1ELb0EN4cute5tupleIJNS5_1CILi128EEENS7_ILi48EEES8_EEELi128ENS_10bfloat16_tEfNS_4arch4Sm80ELb0ELb1ELb0ELb1ELb0ELb1ELb1ELb0EEENS1_21CollectiveEpilogueFwdINS6_IJS8_S8_S9_EEENS6_IJNS7_ILi1EEESH_SH_EEESB_SD_Li128ELb1ELb1ELb0ELb0EEENS1_19SingleTileSchedulerILb1ELb0ELb1ELi128EEEEEEEEEvNT_6ParamsE,"ax",@progbits
	.align	128
.text._ZN7cutlass13device_kernelIN5flash19enable_sm80_to_sm89INS1_16FlashAttnFwdSm80INS1_25CollectiveMainloopFwdSm80ILi4ELi1ELb0EN4cute5tupleIJNS5_1CILi128EEENS7_ILi48EEES8_EEELi128ENS_10bfloat16_tEfNS_4arch4Sm80ELb0ELb1ELb0ELb1ELb0ELb1ELb1ELb0EEENS1_21CollectiveEpilogueFwdINS6_IJS8_S8_S9_EEENS6_IJNS7_ILi1EEESH_SH_EEESB_SD_Li128ELb1ELb1ELb0ELb0EEENS1_19SingleTileSchedulerILb1ELb0ELb1ELi128EEEEEEEEEvNT_6ParamsE:
        .type           _ZN7cutlass13device_kernelIN5flash19enable_sm80_to_sm89INS1_16FlashAttnFwdSm80INS1_25CollectiveMainloopFwdSm80ILi4ELi1ELb0EN4cute5tupleIJNS5_1CILi128EEENS7_ILi48EEES8_EEELi128ENS_10bfloat16_tEfNS_4arch4Sm80ELb0ELb1ELb0ELb1ELb0ELb1ELb1ELb0EEENS1_21CollectiveEpilogueFwdINS6_IJS8_S8_S9_EEENS6_IJNS7_ILi1EEESH_SH_EEESB_SD_Li128ELb1ELb1ELb0ELb0EEENS1_19SingleTileSchedulerILb1ELb0ELb1ELi128EEEEEEEEEvNT_6ParamsE,@function
        .size           _ZN7cutlass13device_kernelIN5flash19enable_sm80_to_sm89INS1_16FlashAttnFwdSm80INS1_25CollectiveMainloopFwdSm80ILi4ELi1ELb0EN4cute5tupleIJNS5_1CILi128EEENS7_ILi48EEES8_EEELi128ENS_10bfloat16_tEfNS_4arch4Sm80ELb0ELb1ELb0ELb1ELb0ELb1ELb1ELb0EEENS1_21CollectiveEpilogueFwdINS6_IJS8_S8_S9_EEENS6_IJNS7_ILi1EEESH_SH_EEESB_SD_Li128ELb1ELb1ELb0ELb0EEENS1_19SingleTileSchedulerILb1ELb0ELb1ELi128EEEEEEEEEvNT_6ParamsE,(.L_x_32 - _ZN7cutlass13device_kernelIN5flash19enable_sm80_to_sm89INS1_16FlashAttnFwdSm80INS1_25CollectiveMainloopFwdSm80ILi4ELi1ELb0EN4cute5tupleIJNS5_1CILi128EEENS7_ILi48EEES8_EEELi128ENS_10bfloat16_tEfNS_4arch4Sm80ELb0ELb1ELb0ELb1ELb0ELb1ELb1ELb0EEENS1_21CollectiveEpilogueFwdINS6_IJS8_S8_S9_EEENS6_IJNS7_ILi1EEESH_SH_EEESB_SD_Li128ELb1ELb1ELb0ELb0EEENS1_19SingleTileSchedulerILb1ELb0ELb1ELi128EEEEEEEEEvNT_6ParamsE)
        .other          _ZN7cutlass13device_kernelIN5flash19enable_sm80_to_sm89INS1_16FlashAttnFwdSm80INS1_25CollectiveMainloopFwdSm80ILi4ELi1ELb0EN4cute5tupleIJNS5_1CILi128EEENS7_ILi48EEES8_EEELi128ENS_10bfloat16_tEfNS_4arch4Sm80ELb0ELb1ELb0ELb1ELb0ELb1ELb1ELb0EEENS1_21CollectiveEpilogueFwdINS6_IJS8_S8_S9_EEENS6_IJNS7_ILi1EEESH_SH_EEESB_SD_Li128ELb1ELb1ELb0ELb0EEENS1_19SingleTileSchedulerILb1ELb0ELb1ELi128EEEEEEEEEvNT_6ParamsE,@"STO_CUDA_ENTRY STV_DEFAULT"
_ZN7cutlass13device_kernelIN5flash19enable_sm80_to_sm89INS1_16FlashAttnFwdSm80INS1_25CollectiveMainloopFwdSm80ILi4ELi1ELb0EN4cute5tupleIJNS5_1CILi128EEENS7_ILi48EEES8_EEELi128ENS_10bfloat16_tEfNS_4arch4Sm80ELb0ELb1ELb0ELb1ELb0ELb1ELb1ELb0EEENS1_21CollectiveEpilogueFwdINS6_IJS8_S8_S9_EEENS6_IJNS7_ILi1EEESH_SH_EEESB_SD_Li128ELb1ELb1ELb0ELb0EEENS1_19SingleTileSchedulerILb1ELb0ELb1ELi128EEEEEEEEEvNT_6ParamsE:
[----:B------:R-:W-:Y:S01]  /*0000*/  LDC R1, c[0x0][0x28] ;  /* 0x00000a00ff017b82 */ /* 0x000fe20000000800 */
[----:B------:R-:W-:Y:S05]  /*0010*/  EXIT ;  /* 0x000000000000794d */ /* 0x000fea0003800000 */
.L_x_14:
        /* <DEDUP_REMOVED lines=14> */
.L_x_32:


//--------------------- .text._ZN7cutlass13device_kernelIN5flash19enable_sm80_to_sm89INS1_16FlashAttnFwdSm80INS1_25CollectiveMainloopFwdSm80ILi4ELi1ELb0EN4cute5tupleIJNS5_1CILi128EEENS7_ILi64EEES8_EEELi128ENS_10bfloat16_tEfNS_4arch4Sm80ELb1ELb0ELb0ELb0ELb0ELb0ELb1ELb0EEENS1_21CollectiveEpilogueFwdINS6_IJS8_S8_S9_EEENS6_IJNS7_ILi1EEESH_SH_EEESB_SD_Li128ELb0ELb1ELb0ELb0EEENS1_30DynamicPersistentTileSchedulerILi128ELi128ELb0ELb1ELb0EEEEEEEEEvNT_6ParamsE --------------------------
	.section	.text._ZN7cutlass13device_kernelIN5flash19enable_sm80_to_sm89INS1_16FlashAttnFwdSm80INS1_25CollectiveMainloopFwdSm80ILi4ELi1ELb0EN4cute5tupleIJNS5_1CILi128EEENS7_ILi64EEES8_EEELi128ENS_10bfloat16_tEfNS_4arch4Sm80ELb1ELb0ELb0ELb0ELb0ELb0ELb1ELb0EEENS1_21CollectiveEpilogueFwdINS6_IJS8_S8_S9_EEENS6_IJNS7_ILi1EEESH_SH_EEESB_SD_Li128ELb0ELb1ELb0ELb0EEENS1_30DynamicPersistentTileSchedulerILi128ELi128ELb0ELb1ELb0EEEEEEEEEvNT_6ParamsE,"ax",@progbits
	.align	128
.text._ZN7cutlass13device_kernelIN5flash19enable_sm80_to_sm89INS1_16FlashAttnFwdSm80INS1_25CollectiveMainloopFwdSm80ILi4ELi1ELb0EN4cute5tupleIJNS5_1CILi128EEENS7_ILi64EEES8_EEELi128ENS_10bfloat16_tEfNS_4arch4Sm80ELb1ELb0ELb0ELb0ELb0ELb0ELb1ELb0EEENS1_21CollectiveEpilogueFwdINS6_IJS8_S8_S9_EEENS6_IJNS7_ILi1EEESH_SH_EEESB_SD_Li128ELb0ELb1ELb0ELb0EEENS1_30DynamicPersistentTileSchedulerILi128ELi128ELb0ELb1ELb0EEEEEEEEEvNT_6ParamsE:
        .type           _ZN7cutlass13device_kernelIN5flash19enable_sm80_to_sm89INS1_16FlashAttnFwdSm80INS1_25CollectiveMainloopFwdSm80ILi4ELi1ELb0EN4cute5tupleIJNS5_1CILi128EEENS7_ILi64EEES8_EEELi128ENS_10bfloat16_tEfNS_4arch4Sm80ELb1ELb0ELb0ELb0ELb0ELb0ELb1ELb0EEENS1_21CollectiveEpilogueFwdINS6_IJS8_S8_S9_EEENS6_IJNS7_ILi1EEESH_SH_EEESB_SD_Li128ELb0ELb1ELb0ELb0EEENS1_30DynamicPersistentTileSchedulerILi128ELi128ELb0ELb1ELb0EEEEEEEEEvNT_6ParamsE,@function
        .size           _ZN7cutlass13device_kernelIN5flash19enable_sm80_to_sm89INS1_16FlashAttnFwdSm80INS1_25CollectiveMainloopFwdSm80ILi4ELi1ELb0EN4cute5tupleIJNS5_1CILi128EEENS7_ILi64EEES8_EEELi128ENS_10bfloat16_tEfNS_4arch4Sm80ELb1ELb0ELb0ELb0ELb0ELb0ELb1ELb0EEENS1_21CollectiveEpilogueFwdINS6_IJS8_S8_S9_EEENS6_IJNS7_ILi1EEESH_SH_EEESB_SD_Li128ELb0ELb1ELb0ELb0EEENS1_30DynamicPersistentTileSchedulerILi128ELi128ELb0ELb1ELb0EEEEEEEEEvNT_6ParamsE,(.L_x_33 - _ZN7cutlass13device_kernelIN5flash19enable_sm80_to_sm89INS1_16FlashAttnFwdSm80INS1_25CollectiveMainloopFwdSm80ILi4ELi1ELb0EN4cute5tupleIJNS5_1CILi128EEENS7_ILi64EEES8_EEELi128ENS_10bfloat16_tEfNS_4arch4Sm80ELb1ELb0ELb0ELb0ELb0ELb0ELb1ELb0EEENS1_21CollectiveEpilogueFwdINS6_IJS8_S8_S9_EEENS6_IJNS7_ILi1EEESH_SH_EEESB_SD_Li128ELb0ELb1ELb0ELb0EEENS1_30DynamicPersistentTileSchedulerILi128ELi128ELb0ELb1ELb0EEEEEEEEEvNT_6ParamsE)
        .other          _ZN7cutlass13device_kernelIN5flash19enable_sm80_to_sm89INS1_16FlashAttnFwdSm80INS1_25CollectiveMainloopFwdSm80ILi4ELi1ELb0EN4cute5tupleIJNS5_1CILi128EEENS7_ILi64EEES8_EEELi128ENS_10bfloat16_tEfNS_4arch4Sm80ELb1ELb0ELb0ELb0ELb0ELb0ELb1ELb0EEENS1_21CollectiveEpilogueFwdINS6_IJS8_S8_S9_EEENS6_IJNS7_ILi1EEESH_SH_EEESB_SD_Li128ELb0ELb1ELb0ELb0EEENS1_30DynamicPersistentTileSchedulerILi128ELi128ELb0ELb1ELb0EEEEEEEEEvNT_6ParamsE,@"STO_CUDA_ENTRY STV_DEFAULT"
_ZN7cutlass13device_kernelIN5flash19enable_sm80_to_sm89INS1_16FlashAttnFwdSm80INS1_25CollectiveMainloopFwdSm80ILi4ELi1ELb0EN4cute5tupleIJNS5_1CILi128EEENS7_ILi64EEES8_EEELi128ENS_10bfloat16_tEfNS_4arch4Sm80ELb1ELb0ELb0ELb0ELb0ELb0ELb1ELb0EEENS1_21CollectiveEpilogueFwdINS6_IJS8_S8_S9_EEENS6_IJNS7_ILi1EEESH_SH_EEESB_SD_Li128ELb0ELb1ELb0ELb0EEENS1_30DynamicPersistentTileSchedulerILi128ELi128ELb0ELb1ELb0EEEEEEEEEvNT_6ParamsE:
[----:B------:R-:W-:Y:S01]  /*0000*/  LDC R1, c[0x0][0x28] ;  /* 0x00000a00ff017b82 */ /* 0x000fe20000000800 */
[----:B------:R-:W-:Y:S05]  /*0010*/  EXIT ;  /* 0x000000000000794d */ /* 0x000fea0003800000 */
.L_x_15:
        /* <DEDUP_REMOVED lines=14> */
.L_x_33:


//--------------------- .text._ZN7cutlass13device_kernelIN5flash19enable_sm80_to_sm89INS1_16FlashAttnFwdSm80INS1_25CollectiveMainloopFwdSm80ILi4ELi1ELb0EN4cute5tupleIJNS5_1CILi128EEENS7_ILi64EEES8_EEELi128ENS_10bfloat16_tEfNS_4arch4Sm80ELb1ELb0ELb0ELb1ELb0ELb0ELb1ELb0EEENS1_21CollectiveEpilogueFwdINS6_IJS8_S8_S9_EEENS6_IJNS7_ILi1EEESH_SH_EEESB_SD_Li128ELb1ELb1ELb0ELb0EEENS1_19SingleTileSchedulerILb1ELb0ELb1ELi128EEEEEEEEEvNT_6ParamsE --------------------------
	.section	.text._ZN7cutlass13device_kernelIN5flash19enable_sm80_to_sm89INS1_16FlashAttnFwdSm80INS1_25CollectiveMainloopFwdSm80ILi4ELi1ELb0EN4cute5tupleIJNS5_1CILi128EEENS7_ILi64EEES8_EEELi128ENS_10bfloat16_tEfNS_4arch4Sm80ELb1ELb0ELb0ELb1ELb0ELb0ELb1ELb0EEENS1_21CollectiveEpilogueFwdINS6_IJS8_S8_S9_EEENS6_IJNS7_ILi1EEESH_SH_EEESB_SD_Li128ELb1ELb1ELb0ELb0EEENS1_19SingleTileSchedulerILb1ELb0ELb1ELi128EEEEEEEEEvNT_6ParamsE,"ax",@progbits
	.align	128
.text._ZN7cutlass13device_kernelIN5flash19enable_sm80_to_sm89INS1_16FlashAttnFwdSm80INS1_25CollectiveMainloopFwdSm80ILi4ELi1ELb0EN4cute5tupleIJNS5_1CILi128EEENS7_ILi64EEES8_EEELi128ENS_10bfloat16_tEfNS_4arch4Sm80ELb1ELb0ELb0ELb1ELb0ELb0ELb1ELb0EEENS1_21CollectiveEpilogueFwdINS6_IJS8_S8_S9_EEENS6_IJNS7_ILi1EEESH_SH_EEESB_SD_Li128ELb1ELb1ELb0ELb0EEENS1_19SingleTileSchedulerILb1ELb0ELb1ELi128EEEEEEEEEvNT_6ParamsE:
        .type           _ZN7cutlass13device_kernelIN5flash19enable_sm80_to_sm89INS1_16FlashAttnFwdSm80INS1_25CollectiveMainloopFwdSm80ILi4ELi1ELb0EN4cute5tupleIJNS5_1CILi128EEENS7_ILi64EEES8_EEELi128ENS_10bfloat16_tEfNS_4arch4Sm80ELb1ELb0ELb0ELb1ELb0ELb0ELb1ELb0EEENS1_21CollectiveEpilogueFwdINS6_IJS8_S8_S9_EEENS6_IJNS7_ILi1EEESH_SH_EEESB_SD_Li128ELb1ELb1ELb0ELb0EEENS1_19SingleTileSchedulerILb1ELb0ELb1ELi128EEEEEEEEEvNT_6ParamsE,@function
        .size           _ZN7cutlass13device_kernelIN5flash19enable_sm80_to_sm89INS1_16FlashAttnFwdSm80INS1_25CollectiveMainloopFwdSm80ILi4ELi1ELb0EN4cute5tupleIJNS5_1CILi128EEENS7_ILi64EEES8_EEELi128ENS_10bfloat16_tEfNS_4arch4Sm80ELb1ELb0ELb0ELb1ELb0ELb0ELb1ELb0EEENS1_21CollectiveEpilogueFwdINS6_IJS8_S8_S9_EEENS6_IJNS7_ILi1EEESH_SH_EEESB_SD_Li128ELb1ELb1ELb0ELb0EEENS1_19SingleTileSchedulerILb1ELb0ELb1ELi128EEEEEEEEEvNT_6ParamsE,(.L_x_34 - _ZN7cutlass13device_kernelIN5flash19enable_sm80_to_sm89INS1_16FlashAttnFwdSm80INS1_25CollectiveMainloopFwdSm80ILi4ELi1ELb0EN4cute5tupleIJNS5_1CILi128EEENS7_ILi64EEES8_EEELi128ENS_10bfloat16_tEfNS_4arch4Sm80ELb1ELb0ELb0ELb1ELb0ELb0ELb1ELb0EEENS1_21CollectiveEpilogueFwdINS6_IJS8_S8_S9_EEENS6_IJNS7_ILi1EEESH_SH_EEESB_SD_Li128ELb1ELb1ELb0ELb0EEENS1_19SingleTileSchedulerILb1ELb0ELb1ELi128EEEEEEEEEvNT_6ParamsE)
        .other          _ZN7cutlass13device_kernelIN5flash19enable_sm80_to_sm89INS1_16FlashAttnFwdSm80INS1_25CollectiveMainloopFwdSm80ILi4ELi1ELb0EN4cute5tupleIJNS5_1CILi128EEENS7_ILi64EEES8_EEELi128ENS_10bfloat16_tEfNS_4arch4Sm80ELb1ELb0ELb0ELb1ELb0ELb0ELb1ELb0EEENS1_21CollectiveEpilogueFwdINS6_IJS8_S8_S9_EEENS6_IJNS7_ILi1EEESH_SH_EEESB_SD_Li128ELb1ELb1ELb0ELb0EEENS1_19SingleTileSchedulerILb1ELb0ELb1ELi128EEEEEEEEEvNT_6ParamsE,@"STO_CUDA_ENTRY STV_DEFAULT"
_ZN7cutlass13device_kernelIN5flash19enable_sm80_to_sm89INS1_16FlashAttnFwdSm80INS1_25CollectiveMainloopFwdSm80ILi4ELi1ELb0EN4cute5tupleIJNS5_1CILi128EEENS7_ILi64EEES8_EEELi128ENS_10bfloat16_tEfNS_4arch4Sm80ELb1ELb0ELb0ELb1ELb0ELb0ELb1ELb0EEENS1_21CollectiveEpilogueFwdINS6_IJS8_S8_S9_EEENS6_IJNS7_ILi1EEESH_SH_EEESB_SD_Li128ELb1ELb1ELb0ELb0EEENS1_19SingleTileSchedulerILb1ELb0ELb1ELi128EEEEEEEEEvNT_6ParamsE:
[----:B------:R-:W-:Y:S01]  /*0000*/  LDC R1, c[0x0][0x28] ;  /* 0x00000a00ff017b82 */ /* 0x000fe20000000800 */
[----:B------:R-:W-:Y:S05]  /*0010*/  EXIT ;  /* 0x000000000000794d */ /* 0x000fea0003800000 */
.L_x_16:
        /* <DEDUP_REMOVED lines=14> */
.L_x_34:


//--------------------- .text._ZN7cutlass13device_kernelIN5flash19enable_sm80_to_sm89INS1_16FlashAttnFwdSm80INS1_25CollectiveMainloopFwdSm80ILi4ELi1ELb0EN4cute5tupleIJNS5_1CILi128EEENS7_ILi64EEES8_EEELi128ENS_10bfloat16_tEfNS_4arch4Sm80ELb1ELb0ELb0ELb1ELb0ELb1ELb1ELb0EEENS1_21CollectiveEpilogueFwdINS6_IJS8_S8_S9_EEENS6_IJNS7_ILi1EEESH_SH_EEESB_SD_Li128ELb1ELb1ELb0ELb0EEENS1_19SingleTileSchedulerILb1ELb0ELb1ELi128EEEEEEEEEvNT_6ParamsE --------------------------
	.section	.text._ZN7cutlass13device_kernelIN5flash19enable_sm80_to_sm89INS1_16FlashAttnFwdSm80INS1_25CollectiveMainloopFwdSm80ILi4ELi1ELb0EN4cute5tupleIJNS5_1CILi128EEENS7_ILi64EEES8_EEELi128ENS_10bfloat16_tEfNS_4arch4Sm80ELb1ELb0ELb0ELb1ELb0ELb1ELb1ELb0EEENS1_21CollectiveEpilogueFwdINS6_IJS8_S8_S9_EEENS6_IJNS7_ILi1EEESH_SH_EEESB_SD_Li128ELb1ELb1ELb0ELb0EEENS1_19SingleTileSchedulerILb1ELb0ELb1ELi128EEEEEEEEEvNT_6ParamsE,"ax",@progbits
	.align	128
.text._ZN7cutlass13device_kernelIN5flash19enable_sm80_to_sm89INS1_16FlashAttnFwdSm80INS1_25CollectiveMainloopFwdSm80ILi4ELi1ELb0EN4cute5tupleIJNS5_1CILi128EEENS7_ILi64EEES8_EEELi128ENS_10bfloat16_tEfNS_4arch4Sm80ELb1ELb0ELb0ELb1ELb0ELb1ELb1ELb0EEENS1_21CollectiveEpilogueFwdINS6_IJS8_S8_S9_EEENS6_IJNS7_ILi1EEESH_SH_EEESB_SD_Li128ELb1ELb1ELb0ELb0EEENS1_19SingleTileSchedulerILb1ELb0ELb1ELi128EEEEEEEEEvNT_6ParamsE:
        .type           _ZN7cutlass13device_kernelIN5flash19enable_sm80_to_sm89INS1_16FlashAttnFwdSm80INS1_25CollectiveMainloopFwdSm80ILi4ELi1ELb0EN4cute5tupleIJNS5_1CILi128EEENS7_ILi64EEES8_EEELi128ENS_10bfloat16_tEfNS_4arch4Sm80ELb1ELb0ELb0ELb1ELb0ELb1ELb1ELb0EEENS1_21CollectiveEpilogueFwdINS6_IJS8_S8_S9_EEENS6_IJNS7_ILi1EEESH_SH_EEESB_SD_Li128ELb1ELb1ELb0ELb0EEENS1_19SingleTileSchedulerILb1ELb0ELb1ELi128EEEEEEEEEvNT_6ParamsE,@function
        .size           _ZN7cutlass13device_kernelIN5flash19enable_sm80_to_sm89INS1_16FlashAttnFwdSm80INS1_25CollectiveMainloopFwdSm80ILi4ELi1ELb0EN4cute5tupleIJNS5_1CILi128EEENS7_ILi64EEES8_EEELi128ENS_10bfloat16_tEfNS_4arch4Sm80ELb1ELb0ELb0ELb1ELb0ELb1ELb1ELb0EEENS1_21CollectiveEpilogueFwdINS6_IJS8_S8_S9_EEENS6_IJNS7_ILi1EEESH_SH_EEESB_SD_Li128ELb1ELb1ELb0ELb0EEENS1_19SingleTileSchedulerILb1ELb0ELb1ELi128EEEEEEEEEvNT_6ParamsE,(.L_x_35 - _ZN7cutlass13device_kernelIN5flash19enable_sm80_to_sm89INS1_16FlashAttnFwdSm80INS1_25CollectiveMainloopFwdSm80ILi4ELi1ELb0EN4cute5tupleIJNS5_1CILi128EEENS7_ILi64EEES8_EEELi128ENS_10bfloat16_tEfNS_4arch4Sm80ELb1ELb0ELb0ELb1ELb0ELb1ELb1ELb0EEENS1_21CollectiveEpilogueFwdINS6_IJS8_S8_S9_EEENS6_IJNS7_ILi1EEESH_SH_EEESB_SD_Li128ELb1ELb1ELb0ELb0EEENS1_19SingleTileSchedulerILb1ELb0ELb1ELi128EEEEEEEEEvNT_6ParamsE)
        .other          _ZN7cutlass13device_kernelIN5flash19enable_sm80_to_sm89INS1_16FlashAttnFwdSm80INS1_25CollectiveMainloopFwdSm80ILi4ELi1ELb0EN4cute5tupleIJNS5_1CILi128EEENS7_ILi64EEES8_EEELi128ENS_10bfloat16_tEfNS_4arch4Sm80ELb1ELb0ELb0ELb1ELb0ELb1ELb1ELb0EEENS1_21CollectiveEpilogueFwdINS6_IJS8_S8_S9_EEENS6_IJNS7_ILi1EEESH_SH_EEESB_SD_Li128ELb1ELb1ELb0ELb0EEENS1_19SingleTileSchedulerILb1ELb0ELb1ELi128EEEEEEEEEvNT_6ParamsE,@"STO_CUDA_ENTRY STV_DEFAULT"
_ZN7cutlass13device_kernelIN5flash19enable_sm80_to_sm89INS1_16FlashAttnFwdSm80INS1_25CollectiveMainloopFwdSm80ILi4ELi1ELb0EN4cute5tupleIJNS5_1CILi128EEENS7_ILi64EEES8_EEELi128ENS_10bfloat16_tEfNS_4arch4Sm80ELb1ELb0ELb0ELb1ELb0ELb1ELb1ELb0EEENS1_21CollectiveEpilogueFwdINS6_IJS8_S8_S9_EEENS6_IJNS7_ILi1EEESH_SH_EEESB_SD_Li128ELb1ELb1ELb0ELb0EEENS1_19SingleTileSchedulerILb1ELb0ELb1ELi128EEEEEEEEEvNT_6ParamsE:
[----:B------:R-:W-:Y:S01]  /*0000*/  LDC R1, c[0x0][0x28] ;  /* 0x00000a00ff017b82 */ /* 0x000fe20000000800 */
[----:B------:R-:W-:Y:S05]  /*0010*/  EXIT ;  /* 0x000000000000794d */ /* 0x000fea0003800000 */
.L_x_17:
        /* <DEDUP_REMOVED lines=14> */
.L_x_35:


//--------------------- .nv.shared.reserved.0     --------------------------
	.section	.nv.shared.reserved.0,"aw",@nobits
	.weak		__nv_reservedSMEM_offset_0_alias
	.size		__nv_reservedSMEM_offset_0_alias, 0, 0
	.other		__nv_reservedSMEM_offset_0_alias,@"STO_CUDA_RESERVED_SHARED STV_DEFAULT"
__nv_reservedSMEM_offset_0_alias:
	.zero		0


//--------------------- .nv.global                --------------------------
	.section	.nv.global,"aw",@nobits
.nv.global:
	.type		_ZN66_INTERNAL_43f44d2a_30_flash_fwd_hdim128_bf16_sm80_cu_f3e6f9ee_28494cute1_E,@object
	.size		_ZN66_INTERNAL_43f44d2a_30_flash_fwd_hdim128_bf16_sm80_cu_f3e6f9ee_28494cute1_E,(_ZN66_INTERNAL_43f44d2a_30_flash_fwd_hdim128_bf16_sm80_cu_f3e6f9ee_28494cuda3std3__45__cpo6cbeginE - _ZN66_INTERNAL_43f44d2a_30_flash_fwd_hdim128_bf16_sm80_cu_f3e6f9ee_28494cute1_E)
_ZN66_INTERNAL_43f44d2a_30_flash_fwd_hdim128_bf16_sm80_cu_f3e6f9ee_28494cute1_E:
	.zero		1
	.type		_ZN66_INTERNAL_43f44d2a_30_flash_fwd_hdim128_bf16_sm80_cu_f3e6f9ee_28494cuda3std3__45__cpo6cbeginE,@object
	.size		_ZN66_INTERNAL_43f44d2a_30_flash_fwd_hdim128_bf16_sm80_cu_f3e6f9ee_28494cuda3std3__45__cpo6cbeginE,(_ZN66_INTERNAL_43f44d2a_30_flash_fwd_hdim128_bf16_sm80_cu_f3e6f9ee_28494cuda3std3__48in_placeE - _ZN66_INTERNAL_43f44d2a_30_flash_fwd_hdim128_bf16_sm80_cu_f3e6f9ee_28494cuda3std3__45__cpo6cbeginE)
_ZN66_INTERNAL_43f44d2a_30_flash_fwd_hdim128_bf16_sm80_cu_f3e6f9ee_28494cuda3std3__45__cpo6cbeginE:
	.zero		1
	.type		_ZN66_INTERNAL_43f44d2a_30_flash_fwd_hdim128_bf16_sm80_cu_f3e6f9ee_28494cuda3std3__48in_placeE,@object
	.size		_ZN66_INTERNAL_43f44d2a_30_flash_fwd_hdim128_bf16_sm80_cu_f3e6f9ee_28494cuda3std3__48in_placeE,(_ZN66_INTERNAL_43f44d2a_30_flash_fwd_hdim128_bf16_sm80_cu_f3e6f9ee_28494cuda3std6ranges3__45__cpo9iter_moveE - _ZN66_INTERNAL_43f44d2a_30_flash_fwd_hdim128_bf16_sm80_cu_f3e6f9ee_28494cuda3std3__48in_placeE)
_ZN66_INTERNAL_43f44d2a_30_flash_fwd_hdim128_bf16_sm80_cu_f3e6f9ee_28494cuda3std3__48in_placeE:
	.zero		1
	.type		_ZN66_INTERNAL_43f44d2a_30_flash_fwd_hdim128_bf16_sm80_cu_f3e6f9ee_28494cuda3std6ranges3__45__cpo9iter_moveE,@object
	.size		_ZN66_INTERNAL_43f44d2a_30_flash_fwd_hdim128_bf16_sm80_cu_f3e6f9ee_28494cuda3std6ranges3__45__cpo9iter_moveE,(_ZN66_INTERNAL_43f44d2a_30_flash_fwd_hdim128_bf16_sm80_cu_f3e6f9ee_28494cuda3std3__45__cpo5beginE - _ZN66_INTERNAL_43f44d2a_30_flash_fwd_hdim128_bf16_sm80_cu_f3e6f9ee_28494cuda3std6ranges3__45__cpo9iter_moveE)
_ZN66_INTERNAL_43f44d2a_30_flash_fwd_hdim128_bf16_sm80_cu_f3e6f9ee_28494cuda3std6ranges3__45__cpo9iter_moveE:
	.zero		1
	.type		_ZN66_INTERNAL_43f44d2a_30_flash_fwd_hdim128_bf16_sm80_cu_f3e6f9ee_28494cuda3std3__45__cpo5beginE,@object
	.size		_ZN66_INTERNAL_43f44d2a_30_flash_fwd_hdim128_bf16_sm80_cu_f3e6f9ee_28494cuda3std3__45__cpo5beginE,(_ZN66_INTERNAL_43f44d2a_30_flash_fwd_hdim128_bf16_sm80_cu_f3e6f9ee_28494cuda3std3__468_GLOBAL__N__43f44d2a_30_flash_fwd_hdim128_bf16_sm80_cu_f3e6f9ee_28496ignoreE - _ZN66_INTERNAL_43f44d2a_30_flash_fwd_hdim128_bf16_sm80_cu_f3e6f9ee_28494cuda3std3__45__cpo5beginE)
_ZN66_INTERNAL_43f44d2a_30_flash_fwd_hdim128_bf16_sm80_cu_f3e6f9ee_28494cuda3std3__45__cpo5beginE:
	.zero		1
	.type		_ZN66_INTERNAL_43f44d2a_30_flash_fwd_hdim128_bf16_sm80_cu_f3e6f9ee_28494cuda3std3__468_GLOBAL__N__43f44d2a_30_flash_fwd_hdim128_bf16_sm80_cu_f3e6f9ee_28496ignoreE,@object
	.size		_ZN66_INTERNAL_43f44d2a_30_flash_fwd_hdim128_bf16_sm80_cu_f3e6f9ee_28494cuda3std3__468_GLOBAL__N__43f44d2a_30_flash_fwd_hdim128_bf16_sm80_cu_f3e6f9ee_28496ignoreE,(_ZN66_INTERNAL_43f44d2a_30_flash_fwd_hdim128_bf16_sm80_cu_f3e6f9ee_28494cute7productE - _ZN66_INTERNAL_43f44d2a_30_flash_fwd_hdim128_bf16_sm80_cu_f3e6f9ee_28494cuda3std3__468_GLOBAL__N__43f44d2a_30_flash_fwd_hdim128_bf16_sm80_cu_f3e6f9ee_28496ignoreE)
_ZN66_INTERNAL_43f44d2a_30_flash_fwd_hdim128_bf16_sm80_cu_f3e6f9ee_28494cuda3std3__468_GLOBAL__N__43f44d2a_30_flash_fwd_hdim128_bf16_sm80_cu_f3e6f9ee_28496ignoreE:
	.zero		1
	.type		_ZN66_INTERNAL_43f44d2a_30_flash_fwd_hdim128_bf16_sm80_cu_f3e6f9ee_28494cute7productE,@object
	.size		_ZN66_INTERNAL_43f44d2a_30_flash_fwd_hdim128_bf16_sm80_cu_f3e6f9ee_28494cute7productE,(_ZN66_INTERNAL_43f44d2a_30_flash_fwd_hdim128_bf16_sm80_cu_f3e6f9ee_28494cuda3std3__45__cpo3endE - _ZN66_INTERNAL_43f44d2a_30_flash_fwd_hdim128_bf16_sm80_cu_f3e6f9ee_28494cute7productE)
_ZN66_INTERNAL_43f44d2a_30_flash_fwd_hdim128_bf16_sm80_cu_f3e6f9ee_28494cute7productE:
	.zero		1
	.type		_ZN66_INTERNAL_43f44d2a_30_flash_fwd_hdim128_bf16_sm80_cu_f3e6f9ee_28494cuda3std3__45__cpo3endE,@object
	.size		_ZN66_INTERNAL_43f44d2a_30_flash_fwd_hdim128_bf16_sm80_cu_f3e6f9ee_28494cuda3std3__45__cpo3endE,(_ZN66_INTERNAL_43f44d2a_30_flash_fwd_hdim128_bf16_sm80_cu_f3e6f9ee_28494cuda3std3__419piecewise_constructE - _ZN66_INTERNAL_43f44d2a_30_flash_fwd_hdim128_bf16_sm80_cu_f3e6f9ee_28494cuda3std3__45__cpo3endE)
_ZN66_INTERNAL_43f44d2a_30_flash_fwd_hdim128_bf16_sm80_cu_f3e6f9ee_28494cuda3std3__45__cpo3endE:
	.zero		1
	.type		_ZN66_INTERNAL_43f44d2a_30_flash_fwd_hdim128_bf16_sm80_cu_f3e6f9ee_28494cuda3std3__419piecewise_constructE,@object
	.size		_ZN66_INTERNAL_43f44d2a_30_flash_fwd_hdim128_bf16_sm80_cu_f3e6f9ee_28494cuda3std3__419piecewise_constructE,(_ZN66_INTERNAL_43f44d2a_30_flash_fwd_hdim128_bf16_sm80_cu_f3e6f9ee_28494cuda3std3__45__cpo4cendE - _ZN66_INTERNAL_43f44d2a_30_flash_fwd_hdim128_bf16_sm80_cu_f3e6f9ee_28494cuda3std3__419piecewise_constructE)
_ZN66_INTERNAL_43f44d2a_30_flash_fwd_hdim128_bf16_sm80_cu_f3e6f9ee_28494cuda3std3__419piecewise_constructE:
	.zero		1
	.type		_ZN66_INTERNAL_43f44d2a_30_flash_fwd_hdim128_bf16_sm80_cu_f3e6f9ee_28494cuda3std3__45__cpo4cendE,@object
	.size		_ZN66_INTERNAL_43f44d2a_30_flash_fwd_hdim128_bf16_sm80_cu_f3e6f9ee_28494cuda3std3__45__cpo4cendE,(_ZN66_INTERNAL_43f44d2a_30_flash_fwd_hdim128_bf16_sm80_cu_f3e6f9ee_28494cuda3std6ranges3__45__cpo4swapE - _ZN66_INTERNAL_43f44d2a_30_flash_fwd_hdim128_bf16_sm80_cu_f3e6f9ee_28494cuda3std3__45__cpo4cendE)
_ZN66_INTERNAL_43f44d2a_30_flash_fwd_hdim128_bf16_sm80_cu_f3e6f9ee_28494cuda3std3__45__cpo4cendE:
	.zero		1
	.type		_ZN66_INTERNAL_43f44d2a_30_flash_fwd_hdim128_bf16_sm80_cu_f3e6f9ee_28494cuda3std6ranges3__45__cpo4swapE,@object
	.size		_ZN66_INTERNAL_43f44d2a_30_flash_fwd_hdim128_bf16_sm80_cu_f3e6f9ee_28494cuda3std6ranges3__45__cpo4swapE,(.L_7 - _ZN66_INTERNAL_43f44d2a_30_flash_fwd_hdim128_bf16_sm80_cu_f3e6f9ee_28494cuda3std6ranges3__45__cpo4swapE)
_ZN66_INTERNAL_43f44d2a_30_flash_fwd_hdim128_bf16_sm80_cu_f3e6f9ee_28494cuda3std6ranges3__45__cpo4swapE:
	.zero		1
.L_7:


//--------------------- .nv.constant0._ZN7cutlass13device_kernelIN5flash19enable_sm80_to_sm89INS1_16FlashAttnFwdSm80INS1_25CollectiveMainloopFwdSm80ILi8ELi1ELb1EN4cute5tupleIJNS5_1CILi128EEES8_S8_EEELi128ENS_10bfloat16_tEfNS_4arch4Sm80ELb0ELb0ELb0ELb0ELb0ELb0ELb1ELb0EEENS1_21CollectiveEpilogueFwdIS9_NS6_IJNS7_ILi1EEESF_SF_EEESA_SC_Li256ELb0ELb1ELb0ELb0EEENS1_19SingleTileSchedulerILb0ELb0ELb1ELi128EEEEEEEEEvNT_6ParamsE --------------------------
	.section	.nv.constant0._ZN7cutlass13device_kernelIN5flash19enable_sm80_to_sm89INS1_16FlashAttnFwdSm80INS1_25CollectiveMainloopFwdSm80ILi8ELi1ELb1EN4cute5tupleIJNS5_1CILi128EEES8_S8_EEELi128ENS_10bfloat16_tEfNS_4arch4Sm80ELb0ELb0ELb0ELb0ELb0ELb0ELb1ELb0EEENS1_21CollectiveEpilogueFwdIS9_NS6_IJNS7_ILi1EEESF_SF_EEESA_SC_Li256ELb0ELb1ELb0ELb0EEENS1_19SingleTileSchedulerILb0ELb0ELb1ELi128EEEEEEEEEvNT_6ParamsE,"a",@progbits
	.sectionflags	@""
	.align	4
.nv.constant0._ZN7cutlass13device_kernelIN5flash19enable_sm80_to_sm89INS1_16FlashAttnFwdSm80INS1_25CollectiveMainloopFwdSm80ILi8ELi1ELb1EN4cute5tupleIJNS5_1CILi128EEES8_S8_EEELi128ENS_10bfloat16_tEfNS_4arch4Sm80ELb0ELb0ELb0ELb0ELb0ELb0ELb1ELb0EEENS1_21CollectiveEpilogueFwdIS9_NS6_IJNS7_ILi1EEESF_SF_EEESA_SC_Li256ELb0ELb1ELb0ELb0EEENS1_19SingleTileSchedulerILb0ELb0ELb1ELi128EEEEEEEEEvNT_6ParamsE:
	.zero		1576


//--------------------- .nv.constant0._ZN7cutlass13device_kernelIN5flash19enable_sm80_to_sm89INS1_16FlashAttnFwdSm80INS1_25CollectiveMainloopFwdSm80ILi8ELi1ELb1EN4cute5tupleIJNS5_1CILi128EEES8_S8_EEELi128ENS_10bfloat16_tEfNS_4arch4Sm80ELb0ELb0ELb0ELb1ELb0ELb0ELb1ELb0EEENS1_21CollectiveEpilogueFwdIS9_NS6_IJNS7_ILi1EEESF_SF_EEESA_SC_Li256ELb1ELb1ELb0ELb0EEENS1_19SingleTileSchedulerILb1ELb0ELb1ELi128EEEEEEEEEvNT_6ParamsE --------------------------
	.section	.nv.constant0._ZN7cutlass13device_kernelIN5flash19enable_sm80_to_sm89INS1_16FlashAttnFwdSm80INS1_25CollectiveMainloopFwdSm80ILi8ELi1ELb1EN4cute5tupleIJNS5_1CILi128EEES8_S8_EEELi128ENS_10bfloat16_tEfNS_4arch4Sm80ELb0ELb0ELb0ELb1ELb0ELb0ELb1ELb0EEENS1_21CollectiveEpilogueFwdIS9_NS6_IJNS7_ILi1EEESF_SF_EEESA_SC_Li256ELb1ELb1ELb0ELb0EEENS1_19SingleTileSchedulerILb1ELb0ELb1ELi128EEEEEEEEEvNT_6ParamsE,"a",@progbits
	.sectionflags	@""
	.align	4
.nv.constant0._ZN7cutlass13device_kernelIN5flash19enable_sm80_to_sm89INS1_16FlashAttnFwdSm80INS1_25CollectiveMainloopFwdSm80ILi8ELi1ELb1EN4cute5tupleIJNS5_1CILi128EEES8_S8_EEELi128ENS_10bfloat16_tEfNS_4arch4Sm80ELb0ELb0ELb0ELb1ELb0ELb0ELb1ELb0EEENS1_21CollectiveEpilogueFwdIS9_NS6_IJNS7_ILi1EEESF_SF_EEESA_SC_Li256ELb1ELb1ELb0ELb0EEENS1_19SingleTileSchedulerILb1ELb0ELb1ELi128EEEEEEEEEvNT_6ParamsE:
	.zero		1576


//--------------------- .nv.constant0._ZN7cutlass13device_kernelIN5flash19enable_sm80_to_sm89INS1_16FlashAttnFwdSm80INS1_25CollectiveMainloopFwdSm80ILi8ELi1ELb1EN4cute5tupleIJNS5_1CILi128EEES8_S8_EEELi128ENS_10bfloat16_tEfNS_4arch4Sm80ELb0ELb0ELb0ELb1ELb0ELb1ELb1ELb0EEENS1_21CollectiveEpilogueFwdIS9_NS6_IJNS7_ILi1EEESF_SF_EEESA_SC_Li256ELb1ELb1ELb0ELb0EEENS1_19SingleTileSchedulerILb1ELb0ELb1ELi128EEEEEEEEEvNT_6ParamsE --------------------------
	.section	.nv.constant0._ZN7cutlass13device_kernelIN5flash19enable_sm80_to_sm89INS1_16FlashAttnFwdSm80INS1_25CollectiveMainloopFwdSm80ILi8ELi1ELb1EN4cute5tupleIJNS5_1CILi128EEES8_S8_EEELi128ENS_10bfloat16_tEfNS_4arch4Sm80ELb0ELb0ELb0ELb1ELb0ELb1ELb1ELb0EEENS1_21CollectiveEpilogueFwdIS9_NS6_IJNS7_ILi1EEESF_SF_EEESA_SC_Li256ELb1ELb1ELb0ELb0EEENS1_19SingleTileSchedulerILb1ELb0ELb1ELi128EEEEEEEEEvNT_6ParamsE,"a",@progbits
	.sectionflags	@""
	.align	4
.nv.constant0._ZN7cutlass13device_kernelIN5flash19enable_sm80_to_sm89INS1_16FlashAttnFwdSm80INS1_25CollectiveMainloopFwdSm80ILi8ELi1ELb1EN4cute5tupleIJNS5_1CILi128EEES8_S8_EEELi128ENS_10bfloat16_tEfNS_4arch4Sm80ELb0ELb0ELb0ELb1ELb0ELb1ELb1ELb0EEENS1_21CollectiveEpilogueFwdIS9_NS6_IJNS7_ILi1EEESF_SF_EEESA_SC_Li256ELb1ELb1ELb0ELb0EEENS1_19SingleTileSchedulerILb1ELb0ELb1ELi128EEEEEEEEEvNT_6ParamsE:
	.zero		1576


//--------------------- .nv.constant0._ZN7cutlass13device_kernelIN5flash19enable_sm80_to_sm89INS1_16FlashAttnFwdSm80INS1_25CollectiveMainloopFwdSm80ILi8ELi1ELb1EN4cute5tupleIJNS5_1CILi128EEENS7_ILi96EEES8_EEELi128ENS_10bfloat16_tEfNS_4arch4Sm80ELb0ELb1ELb0ELb0ELb0ELb0ELb1ELb0EEENS1_21CollectiveEpilogueFwdINS6_IJS8_S8_S9_EEENS6_IJNS7_ILi1EEESH_SH_EEESB_SD_Li256ELb0ELb1ELb0ELb0EEENS1_19SingleTileSchedulerILb0ELb0ELb1ELi128EEEEEEEEEvNT_6ParamsE --------------------------
	.section	.nv.constant0._ZN7cutlass13device_kernelIN5flash19enable_sm80_to_sm89INS1_16FlashAttnFwdSm80INS1_25CollectiveMainloopFwdSm80ILi8ELi1ELb1EN4cute5tupleIJNS5_1CILi128EEENS7_ILi96EEES8_EEELi128ENS_10bfloat16_tEfNS_4arch4Sm80ELb0ELb1ELb0ELb0ELb0ELb0ELb1ELb0EEENS1_21CollectiveEpilogueFwdINS6_IJS8_S8_S9_EEENS6_IJNS7_ILi1EEESH_SH_EEESB_SD_Li256ELb0ELb1ELb0ELb0EEENS1_19SingleTileSchedulerILb0ELb0ELb1ELi128EEEEEEEEEvNT_6ParamsE,"a",@progbits
	.sectionflags	@""
	.align	4
.nv.constant0._ZN7cutlass13device_kernelIN5flash19enable_sm80_to_sm89INS1_16FlashAttnFwdSm80INS1_25CollectiveMainloopFwdSm80ILi8ELi1ELb1EN4cute5tupleIJNS5_1CILi128EEENS7_ILi96EEES8_EEELi128ENS_10bfloat16_tEfNS_4arch4Sm80ELb0ELb1ELb0ELb0ELb0ELb0ELb1ELb0EEENS1_21CollectiveEpilogueFwdINS6_IJS8_S8_S9_EEENS6_IJNS7_ILi1EEESH_SH_EEESB_SD_Li256ELb0ELb1ELb0ELb0EEENS1_19SingleTileSchedulerILb0ELb0ELb1ELi128EEEEEEEEEvNT_6ParamsE:
	.zero		1576


//--------------------- .nv.constant0._ZN7cutlass13device_kernelIN5flash19enable_sm80_to_sm89INS1_16FlashAttnFwdSm80INS1_25CollectiveMainloopFwdSm80ILi8ELi1ELb1EN4cute5tupleIJNS5_1CILi128EEENS7_ILi96EEES8_EEELi128ENS_10bfloat16_tEfNS_4arch4Sm80ELb0ELb1ELb0ELb1ELb0ELb0ELb1ELb0EEENS1_21CollectiveEpilogueFwdINS6_IJS8_S8_S9_EEENS6_IJNS7_ILi1EEESH_SH_EEESB_SD_Li256ELb1ELb1ELb0ELb0EEENS1_19SingleTileSchedulerILb1ELb0ELb1ELi128EEEEEEEEEvNT_6ParamsE --------------------------
	.section	.nv.constant0._ZN7cutlass13device_kernelIN5flash19enable_sm80_to_sm89INS1_16FlashAttnFwdSm80INS1_25CollectiveMainloopFwdSm80ILi8ELi1ELb1EN4cute5tupleIJNS5_1CILi128EEENS7_ILi96EEES8_EEELi128ENS_10bfloat16_tEfNS_4arch4Sm80ELb0ELb1ELb0ELb1ELb0ELb0ELb1ELb0EEENS1_21CollectiveEpilogueFwdINS6_IJS8_S8_S9_EEENS6_IJNS7_ILi1EEESH_SH_EEESB_SD_Li256ELb1ELb1ELb0ELb0EEENS1_19SingleTileSchedulerILb1ELb0ELb1ELi128EEEEEEEEEvNT_6ParamsE,"a",@progbits
	.sectionflags	@""
	.align	4
.nv.constant0._ZN7cutlass13device_kernelIN5flash19enable_sm80_to_sm89INS1_16FlashAttnFwdSm80INS1_25CollectiveMainloopFwdSm80ILi8ELi1ELb1EN4cute5tupleIJNS5_1CILi128EEENS7_ILi96EEES8_EEELi128ENS_10bfloat16_tEfNS_4arch4Sm80ELb0ELb1ELb0ELb1ELb0ELb0ELb1ELb0EEENS1_21CollectiveEpilogueFwdINS6_IJS8_S8_S9_EEENS6_IJNS7_ILi1EEESH_SH_EEESB_SD_Li256ELb1ELb1ELb0ELb0EEENS1_19SingleTileSchedulerILb1ELb0ELb1ELi128EEEEEEEEEvNT_6ParamsE:
	.zero		1576


//--------------------- .nv.constant0._ZN7cutlass13device_kernelIN5flash19enable_sm80_to_sm89INS1_16FlashAttnFwdSm80INS1_25CollectiveMainloopFwdSm80ILi8ELi1ELb1EN4cute5tupleIJNS5_1CILi128EEENS7_ILi96EEES8_EEELi128ENS_10bfloat16_tEfNS_4arch4Sm80ELb0ELb1ELb0ELb1ELb0ELb1ELb1ELb0EEENS1_21CollectiveEpilogueFwdINS6_IJS8_S8_S9_EEENS6_IJNS7_ILi1EEESH_SH_EEESB_SD_Li256ELb1ELb1ELb0ELb0EEENS1_19SingleTileSchedulerILb1ELb0ELb1ELi128EEEEEEEEEvNT_6ParamsE --------------------------
	.section	.nv.constant0._ZN7cutlass13device_kernelIN5flash19enable_sm80_to_sm89INS1_16FlashAttnFwdSm80INS1_25CollectiveMainloopFwdSm80ILi8ELi1ELb1EN4cute5tupleIJNS5_1CILi128EEENS7_ILi96EEES8_EEELi128ENS_10bfloat16_tEfNS_4arch4Sm80ELb0ELb1ELb0ELb1ELb0ELb1ELb1ELb0EEENS1_21CollectiveEpilogueFwdINS6_IJS8_S8_S9_EEENS6_IJNS7_ILi1EEESH_SH_EEESB_SD_Li256ELb1ELb1ELb0ELb0EEENS1_19SingleTileSchedulerILb1ELb0ELb1ELi128EEEEEEEEEvNT_6ParamsE,"a",@progbits
	.sectionflags	@""
	.align	4
.nv.constant0._ZN7cutlass13device_kernelIN5flash19enable_sm80_to_sm89INS1_16FlashAttnFwdSm80INS1_25CollectiveMainloopFwdSm80ILi8ELi1ELb1EN4cute5tupleIJNS5_1CILi128EEENS7_ILi96EEES8_EEELi128ENS_10bfloat16_tEfNS_4arch4Sm80ELb0ELb1ELb0ELb1ELb0ELb1ELb1ELb0EEENS1_21CollectiveEpilogueFwdINS6_IJS8_S8_S9_EEENS6_IJNS7_ILi1EEESH_SH_EEESB_SD_Li256ELb1ELb1ELb0ELb0EEENS1_19SingleTileSchedulerILb1ELb0ELb1ELi128EEEEEEEEEvNT_6ParamsE:
	.zero		1576


//--------------------- .nv.constant0._ZN7cutlass13device_kernelIN5flash19enable_sm80_to_sm89INS1_16FlashAttnFwdSm80INS1_25CollectiveMainloopFwdSm80ILi8ELi1ELb1EN4cute5tupleIJNS5_1CILi128EEES8_S8_EEELi128ENS_10bfloat16_tEfNS_4arch4Sm80ELb1ELb0ELb0ELb0ELb0ELb0ELb1ELb0EEENS1_21CollectiveEpilogueFwdIS9_NS6_IJNS7_ILi1EEESF_SF_EEESA_SC_Li256ELb0ELb1ELb0ELb0EEENS1_30DynamicPersistentTileSchedulerILi256ELi256ELb0ELb1ELb0EEEEEEEEEvNT_6ParamsE --------------------------
	.section	.nv.constant0._ZN7cutlass13device_kernelIN5flash19enable_sm80_to_sm89INS1_16FlashAttnFwdSm80INS1_25CollectiveMainloopFwdSm80ILi8ELi1ELb1EN4cute5tupleIJNS5_1CILi128EEES8_S8_EEELi128ENS_10bfloat16_tEfNS_4arch4Sm80ELb1ELb0ELb0ELb0ELb0ELb0ELb1ELb0EEENS1_21CollectiveEpilogueFwdIS9_NS6_IJNS7_ILi1EEESF_SF_EEESA_SC_Li256ELb0ELb1ELb0ELb0EEENS1_30DynamicPersistentTileSchedulerILi256ELi256ELb0ELb1ELb0EEEEEEEEEvNT_6ParamsE,"a",@progbits
	.sectionflags	@""
	.align	4
.nv.constant0._ZN7cutlass13device_kernelIN5flash19enable_sm80_to_sm89INS1_16FlashAttnFwdSm80INS1_25CollectiveMainloopFwdSm80ILi8ELi1ELb1EN4cute5tupleIJNS5_1CILi128EEES8_S8_EEELi128ENS_10bfloat16_tEfNS_4arch4Sm80ELb1ELb0ELb0ELb0ELb0ELb0ELb1ELb0EEENS1_21CollectiveEpilogueFwdIS9_NS6_IJNS7_ILi1EEESF_SF_EEESA_SC_Li256ELb0ELb1ELb0ELb0EEENS1_30DynamicPersistentTileSchedulerILi256ELi256ELb0ELb1ELb0EEEEEEEEEvNT_6ParamsE:
	.zero		1592


//--------------------- .nv.constant0._ZN7cutlass13device_kernelIN5flash19enable_sm80_to_sm89INS1_16FlashAttnFwdSm80INS1_25CollectiveMainloopFwdSm80ILi8ELi1ELb1EN4cute5tupleIJNS5_1CILi128EEES8_S8_EEELi128ENS_10bfloat16_tEfNS_4arch4Sm80ELb1ELb0ELb0ELb1ELb0ELb0ELb1ELb0EEENS1_21CollectiveEpilogueFwdIS9_NS6_IJNS7_ILi1EEESF_SF_EEESA_SC_Li256ELb1ELb1ELb0ELb0EEENS1_19SingleTileSchedulerILb1ELb0ELb1ELi128EEEEEEEEEvNT_6ParamsE --------------------------
	.section	.nv.constant0._ZN7cutlass13device_kernelIN5flash19enable_sm80_to_sm89INS1_16FlashAttnFwdSm80INS1_25CollectiveMainloopFwdSm80ILi8ELi1ELb1EN4cute5tupleIJNS5_1CILi128EEES8_S8_EEELi128ENS_10bfloat16_tEfNS_4arch4Sm80ELb1ELb0ELb0ELb1ELb0ELb0ELb1ELb0EEENS1_21CollectiveEpilogueFwdIS9_NS6_IJNS7_ILi1EEESF_SF_EEESA_SC_Li256ELb1ELb1ELb0ELb0EEENS1_19SingleTileSchedulerILb1ELb0ELb1ELi128EEEEEEEEEvNT_6ParamsE,"a",@progbits
	.sectionflags	@""
	.align	4
.nv.constant0._ZN7cutlass13device_kernelIN5flash19enable_sm80_to_sm89INS1_16FlashAttnFwdSm80INS1_25CollectiveMainloopFwdSm80ILi8ELi1ELb1EN4cute5tupleIJNS5_1CILi128EEES8_S8_EEELi128ENS_10bfloat16_tEfNS_4arch4Sm80ELb1ELb0ELb0ELb1ELb0ELb0ELb1ELb0EEENS1_21CollectiveEpilogueFwdIS9_NS6_IJNS7_ILi1EEESF_SF_EEESA_SC_Li256ELb1ELb1ELb0ELb0EEENS1_19SingleTileSchedulerILb1ELb0ELb1ELi128EEEEEEEEEvNT_6ParamsE:
	.zero		1576


//--------------------- .nv.constant0._ZN7cutlass13device_kernelIN5flash19enable_sm80_to_sm89INS1_16FlashAttnFwdSm80INS1_25CollectiveMainloopFwdSm80ILi8ELi1ELb1EN4cute5tupleIJNS5_1CILi128EEES8_S8_EEELi128ENS_10bfloat16_tEfNS_4arch4Sm80ELb1ELb0ELb0ELb1ELb0ELb1ELb1ELb0EEENS1_21CollectiveEpilogueFwdIS9_NS6_IJNS7_ILi1EEESF_SF_EEESA_SC_Li256ELb1ELb1ELb0ELb0EEENS1_19SingleTileSchedulerILb1ELb0ELb1ELi128EEEEEEEEEvNT_6ParamsE --------------------------
	.section	.nv.constant0._ZN7cutlass13device_kernelIN5flash19enable_sm80_to_sm89INS1_16FlashAttnFwdSm80INS1_25CollectiveMainloopFwdSm80ILi8ELi1ELb1EN4cute5tupleIJNS5_1CILi128EEES8_S8_EEELi128ENS_10bfloat16_tEfNS_4arch4Sm80ELb1ELb0ELb0ELb1ELb0ELb1ELb1ELb0EEENS1_21CollectiveEpilogueFwdIS9_NS6_IJNS7_ILi1EEESF_SF_EEESA_SC_Li256ELb1ELb1ELb0ELb0EEENS1_19SingleTileSchedulerILb1ELb0ELb1ELi128EEEEEEEEEvNT_6ParamsE,"a",@progbits
	.sectionflags	@""
	.align	4
.nv.constant0._ZN7cutlass13device_kernelIN5flash19enable_sm80_to_sm89INS1_16FlashAttnFwdSm80INS1_25CollectiveMainloopFwdSm80ILi8ELi1ELb1EN4cute5tupleIJNS5_1CILi128EEES8_S8_EEELi128ENS_10bfloat16_tEfNS_4arch4Sm80ELb1ELb0ELb0ELb1ELb0ELb1ELb1ELb0EEENS1_21CollectiveEpilogueFwdIS9_NS6_IJNS7_ILi1EEESF_SF_EEESA_SC_Li256ELb1ELb1ELb0ELb0EEENS1_19SingleTileSchedulerILb1ELb0ELb1ELi128EEEEEEEEEvNT_6ParamsE:
	.zero		1576


//--------------------- .nv.constant0._ZN7cutlass13device_kernelIN5flash19enable_sm80_to_sm89INS1_16FlashAttnFwdSm80INS1_25CollectiveMainloopFwdSm80ILi4ELi1ELb0EN4cute5tupleIJNS5_1CILi128EEENS7_ILi64EEES8_EEELi128ENS_10bfloat16_tEfNS_4arch4Sm80ELb0ELb0ELb0ELb0ELb0ELb0ELb1ELb0EEENS1_21CollectiveEpilogueFwdINS6_IJS8_S8_S9_EEENS6_IJNS7_ILi1EEESH_SH_EEESB_SD_Li128ELb0ELb1ELb0ELb0EEENS1_19SingleTileSchedulerILb0ELb0ELb1ELi128EEEEEEEEEvNT_6ParamsE --------------------------
	.section	.nv.constant0._ZN7cutlass13device_kernelIN5flash19enable_sm80_to_sm89INS1_16FlashAttnFwdSm80INS1_25CollectiveMainloopFwdSm80ILi4ELi1ELb0EN4cute5tupleIJNS5_1CILi128EEENS7_ILi64EEES8_EEELi128ENS_10bfloat16_tEfNS_4arch4Sm80ELb0ELb0ELb0ELb0ELb0ELb0ELb1ELb0EEENS1_21CollectiveEpilogueFwdINS6_IJS8_S8_S9_EEENS6_IJNS7_ILi1EEESH_SH_EEESB_SD_Li128ELb0ELb1ELb0ELb0EEENS1_19SingleTileSchedulerILb0ELb0ELb1ELi128EEEEEEEEEvNT_6ParamsE,"a",@progbits
	.sectionflags	@""
	.align	4
.nv.constant0._ZN7cutlass13device_kernelIN5flash19enable_sm80_to_sm89INS1_16FlashAttnFwdSm80INS1_25CollectiveMainloopFwdSm80ILi4ELi1ELb0EN4cute5tupleIJNS5_1CILi128EEENS7_ILi64EEES8_EEELi128ENS_10bfloat16_tEfNS_4arch4Sm80ELb0ELb0ELb0ELb0ELb0ELb0ELb1ELb0EEENS1_21CollectiveEpilogueFwdINS6_IJS8_S8_S9_EEENS6_IJNS7_ILi1EEESH_SH_EEESB_SD_Li128ELb0ELb1ELb0ELb0EEENS1_19SingleTileSchedulerILb0ELb0ELb1ELi128EEEEEEEEEvNT_6ParamsE:
	.zero		1576


//--------------------- .nv.constant0._ZN7cutlass13device_kernelIN5flash19enable_sm80_to_sm89INS1_16FlashAttnFwdSm80INS1_25CollectiveMainloopFwdSm80ILi4ELi1ELb0EN4cute5tupleIJNS5_1CILi128EEENS7_ILi64EEES8_EEELi128ENS_10bfloat16_tEfNS_4arch4Sm80ELb0ELb0ELb0ELb1ELb0ELb0ELb1ELb0EEENS1_21CollectiveEpilogueFwdINS6_IJS8_S8_S9_EEENS6_IJNS7_ILi1EEESH_SH_EEESB_SD_Li128ELb1ELb1ELb0ELb0EEENS1_19SingleTileSchedulerILb1ELb0ELb1ELi128EEEEEEEEEvNT_6ParamsE --------------------------
	.section	.nv.constant0._ZN7cutlass13device_kernelIN5flash19enable_sm80_to_sm89INS1_16FlashAttnFwdSm80INS1_25CollectiveMainloopFwdSm80ILi4ELi1ELb0EN4cute5tupleIJNS5_1CILi128EEENS7_ILi64EEES8_EEELi128ENS_10bfloat16_tEfNS_4arch4Sm80ELb0ELb0ELb0ELb1ELb0ELb0ELb1ELb0EEENS1_21CollectiveEpilogueFwdINS6_IJS8_S8_S9_EEENS6_IJNS7_ILi1EEESH_SH_EEESB_SD_Li128ELb1ELb1ELb0ELb0EEENS1_19SingleTileSchedulerILb1ELb0ELb1ELi128EEEEEEEEEvNT_6ParamsE,"a",@progbits
	.sectionflags	@""
	.align	4
.nv.constant0._ZN7cutlass13device_kernelIN5flash19enable_sm80_to_sm89INS1_16FlashAttnFwdSm80INS1_25CollectiveMainloopFwdSm80ILi4ELi1ELb0EN4cute5tupleIJNS5_1CILi128EEENS7_ILi64EEES8_EEELi128ENS_10bfloat16_tEfNS_4arch4Sm80ELb0ELb0ELb0ELb1ELb0ELb0ELb1ELb0EEENS1_21CollectiveEpilogueFwdINS6_IJS8_S8_S9_EEENS6_IJNS7_ILi1EEESH_SH_EEESB_SD_Li128ELb1ELb1ELb0ELb0EEENS1_19SingleTileSchedulerILb1ELb0ELb1ELi128EEEEEEEEEvNT_6ParamsE:
	.zero		1576


//--------------------- .nv.constant0._ZN7cutlass13device_kernelIN5flash19enable_sm80_to_sm89INS1_16FlashAttnFwdSm80INS1_25CollectiveMainloopFwdSm80ILi4ELi1ELb0EN4cute5tupleIJNS5_1CILi128EEENS7_ILi64EEES8_EEELi128ENS_10bfloat16_tEfNS_4arch4Sm80ELb0ELb0ELb0ELb1ELb0ELb1ELb1ELb0EEENS1_21CollectiveEpilogueFwdINS6_IJS8_S8_S9_EEENS6_IJNS7_ILi1EEESH_SH_EEESB_SD_Li128ELb1ELb1ELb0ELb0EEENS1_19SingleTileSchedulerILb1ELb0ELb1ELi128EEEEEEEEEvNT_6ParamsE --------------------------
	.section	.nv.constant0._ZN7cutlass13device_kernelIN5flash19enable_sm80_to_sm89INS1_16FlashAttnFwdSm80INS1_25CollectiveMainloopFwdSm80ILi4ELi1ELb0EN4cute5tupleIJNS5_1CILi128EEENS7_ILi64EEES8_EEELi128ENS_10bfloat16_tEfNS_4arch4Sm80ELb0ELb0ELb0ELb1ELb0ELb1ELb1ELb0EEENS1_21CollectiveEpilogueFwdINS6_IJS8_S8_S9_EEENS6_IJNS7_ILi1EEESH_SH_EEESB_SD_Li128ELb1ELb1ELb0ELb0EEENS1_19SingleTileSchedulerILb1ELb0ELb1ELi128EEEEEEEEEvNT_6ParamsE,"a",@progbits
	.sectionflags	@""
	.align	4
.nv.constant0._ZN7cutlass13device_kernelIN5flash19enable_sm80_to_sm89INS1_16FlashAttnFwdSm80INS1_25CollectiveMainloopFwdSm80ILi4ELi1ELb0EN4cute5tupleIJNS5_1CILi128EEENS7_ILi64EEES8_EEELi128ENS_10bfloat16_tEfNS_4arch4Sm80ELb0ELb0ELb0ELb1ELb0ELb1ELb1ELb0EEENS1_21CollectiveEpilogueFwdINS6_IJS8_S8_S9_EEENS6_IJNS7_ILi1EEESH_SH_EEESB_SD_Li128ELb1ELb1ELb0ELb0EEENS1_19SingleTileSchedulerILb1ELb0ELb1ELi128EEEEEEEEEvNT_6ParamsE:
	.zero		1576


//--------------------- .nv.constant0._ZN7cutlass13device_kernelIN5flash19enable_sm80_to_sm89INS1_16FlashAttnFwdSm80INS1_25CollectiveMainloopFwdSm80ILi4ELi1ELb0EN4cute5tupleIJNS5_1CILi128EEENS7_ILi48EEES8_EEELi128ENS_10bfloat16_tEfNS_4arch4Sm80ELb0ELb1ELb0ELb0ELb0ELb0ELb1ELb0EEENS1_21CollectiveEpilogueFwdINS6_IJS8_S8_S9_EEENS6_IJNS7_ILi1EEESH_SH_EEESB_SD_Li128ELb0ELb1ELb0ELb0EEENS1_19SingleTileSchedulerILb0ELb0ELb1ELi128EEEEEEEEEvNT_6ParamsE --------------------------
	.section	.nv.constant0._ZN7cutlass13device_kernelIN5flash19enable_sm80_to_sm89INS1_16FlashAttnFwdSm80INS1_25CollectiveMainloopFwdSm80ILi4ELi1ELb0EN4cute5tupleIJNS5_1CILi128EEENS7_ILi48EEES8_EEELi128ENS_10bfloat16_tEfNS_4arch4Sm80ELb0ELb1ELb0ELb0ELb0ELb0ELb1ELb0EEENS1_21CollectiveEpilogueFwdINS6_IJS8_S8_S9_EEENS6_IJNS7_ILi1EEESH_SH_EEESB_SD_Li128ELb0ELb1ELb0ELb0EEENS1_19SingleTileSchedulerILb0ELb0ELb1ELi128EEEEEEEEEvNT_6ParamsE,"a",@progbits
	.sectionflags	@""
	.align	4
.nv.constant0._ZN7cutlass13device_kernelIN5flash19enable_sm80_to_sm89INS1_16FlashAttnFwdSm80INS1_25CollectiveMainloopFwdSm80ILi4ELi1ELb0EN4cute5tupleIJNS5_1CILi128EEENS7_ILi48EEES8_EEELi128ENS_10bfloat16_tEfNS_4arch4Sm80ELb0ELb1ELb0ELb0ELb0ELb0ELb1ELb0EEENS1_21CollectiveEpilogueFwdINS6_IJS8_S8_S9_EEENS6_IJNS7_ILi1EEESH_SH_EEESB_SD_Li128ELb0ELb1ELb0ELb0EEENS1_19SingleTileSchedulerILb0ELb0ELb1ELi128EEEEEEEEEvNT_6ParamsE:
	.zero		1576


//--------------------- .nv.constant0._ZN7cutlass13device_kernelIN5flash19enable_sm80_to_sm89INS1_16FlashAttnFwdSm80INS1_25CollectiveMainloopFwdSm80ILi4ELi1ELb0EN4cute5tupleIJNS5_1CILi128EEENS7_ILi48EEES8_EEELi128ENS_10bfloat16_tEfNS_4arch4Sm80ELb0ELb1ELb0ELb1ELb0ELb0ELb1ELb0EEENS1_21CollectiveEpilogueFwdINS6_IJS8_S8_S9_EEENS6_IJNS7_ILi1EEESH_SH_EEESB_SD_Li128ELb1ELb1ELb0ELb0EEENS1_19SingleTileSchedulerILb1ELb0ELb1ELi128EEEEEEEEEvNT_6ParamsE --------------------------
	.section	.nv.constant0._ZN7cutlass13device_kernelIN5flash19enable_sm80_to_sm89INS1_16FlashAttnFwdSm80INS1_25CollectiveMainloopFwdSm80ILi4ELi1ELb0EN4cute5tupleIJNS5_1CILi128EEENS7_ILi48EEES8_EEELi128ENS_10bfloat16_tEfNS_4arch4Sm80ELb0ELb1ELb0ELb1ELb0ELb0ELb1ELb0EEENS1_21CollectiveEpilogueFwdINS6_IJS8_S8_S9_EEENS6_IJNS7_ILi1EEESH_SH_EEESB_SD_Li128ELb1ELb1ELb0ELb0EEENS1_19SingleTileSchedulerILb1ELb0ELb1ELi128EEEEEEEEEvNT_6ParamsE,"a",@progbits
	.sectionflags	@""
	.align	4
.nv.constant0._ZN7cutlass13device_kernelIN5flash19enable_sm80_to_sm89INS1_16FlashAttnFwdSm80INS1_25CollectiveMainloopFwdSm80ILi4ELi1ELb0EN4cute5tupleIJNS5_1CILi128EEENS7_ILi48EEES8_EEELi128ENS_10bfloat16_tEfNS_4arch4Sm80ELb0ELb1ELb0ELb1ELb0ELb0ELb1ELb0EEENS1_21CollectiveEpilogueFwdINS6_IJS8_S8_S9_EEENS6_IJNS7_ILi1EEESH_SH_EEESB_SD_Li128ELb1ELb1ELb0ELb0EEENS1_19SingleTileSchedulerILb1ELb0ELb1ELi128EEEEEEEEEvNT_6ParamsE:
	.zero		1576


//--------------------- .nv.constant0._ZN7cutlass13device_kernelIN5flash19enable_sm80_to_sm89INS1_16FlashAttnFwdSm80INS1_25CollectiveMainloopFwdSm80ILi4ELi1ELb0EN4cute5tupleIJNS5_1CILi128EEENS7_ILi48EEES8_EEELi128ENS_10bfloat16_tEfNS_4arch4Sm80ELb0ELb1ELb0ELb1ELb0ELb1ELb1ELb0EEENS1_21CollectiveEpilogueFwdINS6_IJS8_S8_S9_EEENS6_IJNS7_ILi1EEESH_SH_EEESB_SD_Li128ELb1ELb1ELb0ELb0EEENS1_19SingleTileSchedulerILb1ELb0ELb1ELi128EEEEEEEEEvNT_6ParamsE --------------------------
	.section	.nv.constant0._ZN7cutlass13device_kernelIN5flash19enable_sm80_to_sm89INS1_16FlashAttnFwdSm80INS1_25CollectiveMainloopFwdSm80ILi4ELi1ELb0EN4cute5tupleIJNS5_1CILi128EEENS7_ILi48EEES8_EEELi128ENS_10bfloat16_tEfNS_4arch4Sm80ELb0ELb1ELb0ELb1ELb0ELb1ELb1ELb0EEENS1_21CollectiveEpilogueFwdINS6_IJS8_S8_S9_EEENS6_IJNS7_ILi1EEESH_SH_EEESB_SD_Li128ELb1ELb1ELb0ELb0EEENS1_19SingleTileSchedulerILb1ELb0ELb1ELi128EEEEEEEEEvNT_6ParamsE,"a",@progbits
	.sectionflags	@""
	.align	4
.nv.constant0._ZN7cutlass13device_kernelIN5flash19enable_sm80_to_sm89INS1_16FlashAttnFwdSm80INS1_25CollectiveMainloopFwdSm80ILi4ELi1ELb0EN4cute5tupleIJNS5_1CILi128EEENS7_ILi48EEES8_EEELi128ENS_10bfloat16_tEfNS_4arch4Sm80ELb0ELb1ELb0ELb1ELb0ELb1ELb1ELb0EEENS1_21CollectiveEpilogueFwdINS6_IJS8_S8_S9_EEENS6_IJNS7_ILi1EEESH_SH_EEESB_SD_Li128ELb1ELb1ELb0ELb0EEENS1_19SingleTileSchedulerILb1ELb0ELb1ELi128EEEEEEEEEvNT_6ParamsE:
	.zero		1576


//--------------------- .nv.constant0._ZN7cutlass13device_kernelIN5flash19enable_sm80_to_sm89INS1_16FlashAttnFwdSm80INS1_25CollectiveMainloopFwdSm80ILi4ELi1ELb0EN4cute5tupleIJNS5_1CILi128EEENS7_ILi64EEES8_EEELi128ENS_10bfloat16_tEfNS_4arch4Sm80ELb1ELb0ELb0ELb0ELb0ELb0ELb1ELb0EEENS1_21CollectiveEpilogueFwdINS6_IJS8_S8_S9_EEENS6_IJNS7_ILi1EEESH_SH_EEESB_SD_Li128ELb0ELb1ELb0ELb0EEENS1_30DynamicPersistentTileSchedulerILi128ELi128ELb0ELb1ELb0EEEEEEEEEvNT_6ParamsE --------------------------
	.section	.nv.constant0._ZN7cutlass13device_kernelIN5flash19enable_sm80_to_sm89INS1_16FlashAttnFwdSm80INS1_25CollectiveMainloopFwdSm80ILi4ELi1ELb0EN4cute5tupleIJNS5_1CILi128EEENS7_ILi64EEES8_EEELi128ENS_10bfloat16_tEfNS_4arch4Sm80ELb1ELb0ELb0ELb0ELb0ELb0ELb1ELb0EEENS1_21CollectiveEpilogueFwdINS6_IJS8_S8_S9_EEENS6_IJNS7_ILi1EEESH_SH_EEESB_SD_Li128ELb0ELb1ELb0ELb0EEENS1_30DynamicPersistentTileSchedulerILi128ELi128ELb0ELb1ELb0EEEEEEEEEvNT_6ParamsE,"a",@progbits
	.sectionflags	@""
	.align	4
.nv.constant0._ZN7cutlass13device_kernelIN5flash19enable_sm80_to_sm89INS1_16FlashAttnFwdSm80INS1_25CollectiveMainloopFwdSm80ILi4ELi1ELb0EN4cute5tupleIJNS5_1CILi128EEENS7_ILi64EEES8_EEELi128ENS_10bfloat16_tEfNS_4arch4Sm80ELb1ELb0ELb0ELb0ELb0ELb0ELb1ELb0EEENS1_21CollectiveEpilogueFwdINS6_IJS8_S8_S9_EEENS6_IJNS7_ILi1EEESH_SH_EEESB_SD_Li128ELb0ELb1ELb0ELb0EEENS1_30DynamicPersistentTileSchedulerILi128ELi128ELb0ELb1ELb0EEEEEEEEEvNT_6ParamsE:
	.zero		1592


//--------------------- .nv.constant0._ZN7cutlass13device_kernelIN5flash19enable_sm80_to_sm89INS1_16FlashAttnFwdSm80INS1_25CollectiveMainloopFwdSm80ILi4ELi1ELb0EN4cute5tupleIJNS5_1CILi128EEENS7_ILi64EEES8_EEELi128ENS_10bfloat16_tEfNS_4arch4Sm80ELb1ELb0ELb0ELb1ELb0ELb0ELb1ELb0EEENS1_21CollectiveEpilogueFwdINS6_IJS8_S8_S9_EEENS6_IJNS7_ILi1EEESH_SH_EEESB_SD_Li128ELb1ELb1ELb0ELb0EEENS1_19SingleTileSchedulerILb1ELb0ELb1ELi128EEEEEEEEEvNT_6ParamsE --------------------------
	.section	.nv.constant0._ZN7cutlass13device_kernelIN5flash19enable_sm80_to_sm89INS1_16FlashAttnFwdSm80INS1_25CollectiveMainloopFwdSm80ILi4ELi1ELb0EN4cute5tupleIJNS5_1CILi128EEENS7_ILi64EEES8_EEELi128ENS_10bfloat16_tEfNS_4arch4Sm80ELb1ELb0ELb0ELb1ELb0ELb0ELb1ELb0EEENS1_21CollectiveEpilogueFwdINS6_IJS8_S8_S9_EEENS6_IJNS7_ILi1EEESH_SH_EEESB_SD_Li128ELb1ELb1ELb0ELb0EEENS1_19SingleTileSchedulerILb1ELb0ELb1ELi128EEEEEEEEEvNT_6ParamsE,"a",@progbits
	.sectionflags	@""
	.align	4
.nv.constant0._ZN7cutlass13device_kernelIN5flash19enable_sm80_to_sm89INS1_16FlashAttnFwdSm80INS1_25CollectiveMainloopFwdSm80ILi4ELi1ELb0EN4cute5tupleIJNS5_1CILi128EEENS7_ILi64EEES8_EEELi128ENS_10bfloat16_tEfNS_4arch4Sm80ELb1ELb0ELb0ELb1ELb0ELb0ELb1ELb0EEENS1_21CollectiveEpilogueFwdINS6_IJS8_S8_S9_EEENS6_IJNS7_ILi1EEESH_SH_EEESB_SD_Li128ELb1ELb1ELb0ELb0EEENS1_19SingleTileSchedulerILb1ELb0ELb1ELi128EEEEEEEEEvNT_6ParamsE:
	.zero		1576


//--------------------- .nv.constant0._ZN7cutlass13device_kernelIN5flash19enable_sm80_to_sm89INS1_16FlashAttnFwdSm80INS1_25CollectiveMainloopFwdSm80ILi4ELi1ELb0EN4cute5tupleIJNS5_1CILi128EEENS7_ILi64EEES8_EEELi128ENS_10bfloat16_tEfNS_4arch4Sm80ELb1ELb0ELb0ELb1ELb0ELb1ELb1ELb0EEENS1_21CollectiveEpilogueFwdINS6_IJS8_S8_S9_EEENS6_IJNS7_ILi1EEESH_SH_EEESB_SD_Li128ELb1ELb1ELb0ELb0EEENS1_19SingleTileSchedulerILb1ELb0ELb1ELi128EEEEEEEEEvNT_6ParamsE --------------------------
	.section	.nv.constant0._ZN7cutlass13device_kernelIN5flash19enable_sm80_to_sm89INS1_16FlashAttnFwdSm80INS1_25CollectiveMainloopFwdSm80ILi4ELi1ELb0EN4cute5tupleIJNS5_1CILi128EEENS7_ILi64EEES8_EEELi128ENS_10bfloat16_tEfNS_4arch4Sm80ELb1ELb0ELb0ELb1ELb0ELb1ELb1ELb0EEENS1_21CollectiveEpilogueFwdINS6_IJS8_S8_S9_EEENS6_IJNS7_ILi1EEESH_SH_EEESB_SD_Li128ELb1ELb1ELb0ELb0EEENS1_19SingleTileSchedulerILb1ELb0ELb1ELi128EEEEEEEEEvNT_6ParamsE,"a",@progbits
	.sectionflags	@""
	.align	4
.nv.constant0._ZN7cutlass13device_kernelIN5flash19enable_sm80_to_sm89INS1_16FlashAttnFwdSm80INS1_25CollectiveMainloopFwdSm80ILi4ELi1ELb0EN4cute5tupleIJNS5_1CILi128EEENS7_ILi64EEES8_EEELi128ENS_10bfloat16_tEfNS_4arch4Sm80ELb1ELb0ELb0ELb1ELb0ELb1ELb1ELb0EEENS1_21CollectiveEpilogueFwdINS6_IJS8_S8_S9_EEENS6_IJNS7_ILi1EEESH_SH_EEESB_SD_Li128ELb1ELb1ELb0ELb0EEENS1_19SingleTileSchedulerILb1ELb0ELb1ELi128EEEEEEEEEvNT_6ParamsE:
	.zero		1576


//--------------------- SYMBOLS --------------------------

	.type		.nv.reservedSmem.offset0,@object
	.size		.nv.reservedSmem.offset0,0x4
